//
// Generated by NVIDIA NVVM Compiler
//
// Compiler Build ID: CL-36424714
// Cuda compilation tools, release 13.0, V13.0.88
// Based on NVVM 20.0.0
//

.version 9.0
.target sm_100
.address_size 64

	// .globl	_Z24transposeNoBankConflictsPfPKf
// _ZZ24transposeNoBankConflictsPfPKfE4tile has been demoted

.visible .entry _Z24transposeNoBankConflictsPfPKf(
	.param .u64 .ptr .align 1 _Z24transposeNoBankConflictsPfPKf_param_0,
	.param .u64 .ptr .align 1 _Z24transposeNoBankConflictsPfPKf_param_1
)
{
	.reg .b32 	%r<31>;
	.reg .b32 	%f<9>;
	.reg .b64 	%rd<21>;
	// demoted variable
	.shared .align 4 .b8 _ZZ24transposeNoBankConflictsPfPKfE4tile[4224];
	ld.param.u64 	%rd1, [_Z24transposeNoBankConflictsPfPKf_param_0];
	ld.param.u64 	%rd2, [_Z24transposeNoBankConflictsPfPKf_param_1];
	mov.u32 	%r1, %ctaid.x;
	shl.b32 	%r2, %r1, 5;
	mov.u32 	%r3, %tid.x;
	add.s32 	%r4, %r2, %r3;
	mov.u32 	%r5, %ctaid.y;
	shl.b32 	%r6, %r5, 5;
	mov.u32 	%r7, %tid.y;
	add.s32 	%r8, %r6, %r7;
	mov.u32 	%r9, %nctaid.x;
	shl.b32 	%r10, %r9, 5;
	shl.b32 	%r11, %r3, 2;
	mov.u32 	%r12, _ZZ24transposeNoBankConflictsPfPKfE4tile;
	add.s32 	%r13, %r12, %r11;
	cvta.to.global.u64 	%rd3, %rd2;
	mad.lo.s32 	%r14, %r8, %r10, %r4;
	mul.wide.s32 	%rd4, %r14, 4;
	add.s64 	%rd5, %rd3, %rd4;
	ld.global.f32 	%f1, [%rd5];
	mad.lo.s32 	%r15, %r7, 132, %r13;
	st.shared.f32 	[%r15], %f1;
	shl.b32 	%r16, %r9, 8;
	add.s32 	%r17, %r14, %r16;
	mul.wide.s32 	%rd6, %r17, 4;
	add.s64 	%rd7, %rd3, %rd6;
	ld.global.f32 	%f2, [%rd7];
	st.shared.f32 	[%r15+1056], %f2;
	shl.b32 	%r18, %r9, 9;
	add.s32 	%r19, %r14, %r18;
	mul.wide.s32 	%rd8, %r19, 4;
	add.s64 	%rd9, %rd3, %rd8;
	ld.global.f32 	%f3, [%rd9];
	st.shared.f32 	[%r15+2112], %f3;
	add.s32 	%r20, %r19, %r16;
	mul.wide.s32 	%rd10, %r20, 4;
	add.s64 	%rd11, %rd3, %rd10;
	ld.global.f32 	%f4, [%rd11];
	st.shared.f32 	[%r15+3168], %f4;
	bar.sync 	0;
	add.s32 	%r21, %r6, %r3;
	add.s32 	%r22, %r2, %r7;
	shl.b32 	%r23, %r3, 7;
	add.s32 	%r24, %r13, %r23;
	cvta.to.global.u64 	%rd12, %rd1;
	shl.b32 	%r25, %r7, 2;
	add.s32 	%r26, %r24, %r25;
	ld.shared.f32 	%f5, [%r26];
	mad.lo.s32 	%r27, %r22, %r10, %r21;
	mul.wide.s32 	%rd13, %r27, 4;
	add.s64 	%rd14, %rd12, %rd13;
	st.global.f32 	[%rd14], %f5;
	ld.shared.f32 	%f6, [%r26+32];
	add.s32 	%r28, %r27, %r16;
	mul.wide.s32 	%rd15, %r28, 4;
	add.s64 	%rd16, %rd12, %rd15;
	st.global.f32 	[%rd16], %f6;
	ld.shared.f32 	%f7, [%r26+64];
	add.s32 	%r29, %r27, %r18;
	mul.wide.s32 	%rd17, %r29, 4;
	add.s64 	%rd18, %rd12, %rd17;
	st.global.f32 	[%rd18], %f7;
	ld.shared.f32 	%f8, [%r26+96];
	add.s32 	%r30, %r29, %r16;
	mul.wide.s32 	%rd19, %r30, 4;
	add.s64 	%rd20, %rd12, %rd19;
	st.global.f32 	[%rd20], %f8;
	ret;

}
	// .globl	_Z47iirConvolve2D_Cardinal_Bspline_3_MirrorOffBoundPfS_mm
.visible .entry _Z47iirConvolve2D_Cardinal_Bspline_3_MirrorOffBoundPfS_mm(
	.param .u64 .ptr .align 1 _Z47iirConvolve2D_Cardinal_Bspline_3_MirrorOffBoundPfS_mm_param_0,
	.param .u64 .ptr .align 1 _Z47iirConvolve2D_Cardinal_Bspline_3_MirrorOffBoundPfS_mm_param_1,
	.param .u64 _Z47iirConvolve2D_Cardinal_Bspline_3_MirrorOffBoundPfS_mm_param_2,
	.param .u64 _Z47iirConvolve2D_Cardinal_Bspline_3_MirrorOffBoundPfS_mm_param_3
)
{
	.reg .pred 	%p<55>;
	.reg .b32 	%r<76>;
	.reg .b32 	%f<571>;
	.reg .b64 	%rd<388>;

	ld.param.u64 	%rd66, [_Z47iirConvolve2D_Cardinal_Bspline_3_MirrorOffBoundPfS_mm_param_0];
	ld.param.u64 	%rd67, [_Z47iirConvolve2D_Cardinal_Bspline_3_MirrorOffBoundPfS_mm_param_1];
	ld.param.u64 	%rd65, [_Z47iirConvolve2D_Cardinal_Bspline_3_MirrorOffBoundPfS_mm_param_2];
	cvta.to.global.u64 	%rd1, %rd66;
	cvta.to.global.u64 	%rd2, %rd67;
	mov.u32 	%r24, %ctaid.y;
	mov.u32 	%r25, %ntid.y;
	mov.u32 	%r26, %tid.y;
	mad.lo.s32 	%r27, %r24, %r25, %r26;
	cvt.u64.u32 	%rd68, %r27;
	mul.lo.s64 	%rd3, %rd65, %rd68;
	shl.b64 	%rd69, %rd3, 2;
	add.s64 	%rd4, %rd2, %rd69;
	setp.eq.s64 	%p1, %rd65, 0;
	@%p1 bra 	$L__BB1_12;
	and.b64  	%rd5, %rd65, 15;
	setp.lt.u64 	%p2, %rd65, 16;
	mov.b64 	%rd370, 0;
	@%p2 bra 	$L__BB1_4;
	and.b64  	%rd370, %rd65, -16;
	add.s64 	%rd72, %rd69, 32;
	add.s64 	%rd367, %rd2, %rd72;
	add.s64 	%rd366, %rd1, %rd72;
	mov.u64 	%rd368, %rd370;
$L__BB1_3:
	.pragma "nounroll";
	ld.global.f32 	%f54, [%rd366+-32];
	mul.f32 	%f55, %f54, 0f40BFFFFF;
	st.global.f32 	[%rd367+-32], %f55;
	ld.global.f32 	%f56, [%rd366+-28];
	mul.f32 	%f57, %f56, 0f40BFFFFF;
	st.global.f32 	[%rd367+-28], %f57;
	ld.global.f32 	%f58, [%rd366+-24];
	mul.f32 	%f59, %f58, 0f40BFFFFF;
	st.global.f32 	[%rd367+-24], %f59;
	ld.global.f32 	%f60, [%rd366+-20];
	mul.f32 	%f61, %f60, 0f40BFFFFF;
	st.global.f32 	[%rd367+-20], %f61;
	ld.global.f32 	%f62, [%rd366+-16];
	mul.f32 	%f63, %f62, 0f40BFFFFF;
	st.global.f32 	[%rd367+-16], %f63;
	ld.global.f32 	%f64, [%rd366+-12];
	mul.f32 	%f65, %f64, 0f40BFFFFF;
	st.global.f32 	[%rd367+-12], %f65;
	ld.global.f32 	%f66, [%rd366+-8];
	mul.f32 	%f67, %f66, 0f40BFFFFF;
	st.global.f32 	[%rd367+-8], %f67;
	ld.global.f32 	%f68, [%rd366+-4];
	mul.f32 	%f69, %f68, 0f40BFFFFF;
	st.global.f32 	[%rd367+-4], %f69;
	ld.global.f32 	%f70, [%rd366];
	mul.f32 	%f71, %f70, 0f40BFFFFF;
	st.global.f32 	[%rd367], %f71;
	ld.global.f32 	%f72, [%rd366+4];
	mul.f32 	%f73, %f72, 0f40BFFFFF;
	st.global.f32 	[%rd367+4], %f73;
	ld.global.f32 	%f74, [%rd366+8];
	mul.f32 	%f75, %f74, 0f40BFFFFF;
	st.global.f32 	[%rd367+8], %f75;
	ld.global.f32 	%f76, [%rd366+12];
	mul.f32 	%f77, %f76, 0f40BFFFFF;
	st.global.f32 	[%rd367+12], %f77;
	ld.global.f32 	%f78, [%rd366+16];
	mul.f32 	%f79, %f78, 0f40BFFFFF;
	st.global.f32 	[%rd367+16], %f79;
	ld.global.f32 	%f80, [%rd366+20];
	mul.f32 	%f81, %f80, 0f40BFFFFF;
	st.global.f32 	[%rd367+20], %f81;
	ld.global.f32 	%f82, [%rd366+24];
	mul.f32 	%f83, %f82, 0f40BFFFFF;
	st.global.f32 	[%rd367+24], %f83;
	ld.global.f32 	%f84, [%rd366+28];
	mul.f32 	%f85, %f84, 0f40BFFFFF;
	st.global.f32 	[%rd367+28], %f85;
	add.s64 	%rd368, %rd368, -16;
	add.s64 	%rd367, %rd367, 64;
	add.s64 	%rd366, %rd366, 64;
	setp.ne.s64 	%p3, %rd368, 0;
	@%p3 bra 	$L__BB1_3;
$L__BB1_4:
	setp.eq.s64 	%p4, %rd5, 0;
	@%p4 bra 	$L__BB1_12;
	and.b64  	%rd16, %rd65, 7;
	setp.lt.u64 	%p5, %rd5, 8;
	@%p5 bra 	$L__BB1_7;
	add.s64 	%rd73, %rd370, %rd3;
	shl.b64 	%rd74, %rd73, 2;
	add.s64 	%rd75, %rd1, %rd74;
	ld.global.f32 	%f86, [%rd75];
	mul.f32 	%f87, %f86, 0f40BFFFFF;
	shl.b64 	%rd76, %rd370, 2;
	add.s64 	%rd77, %rd4, %rd76;
	st.global.f32 	[%rd77], %f87;
	add.s64 	%rd78, %rd370, 1;
	and.b64  	%rd79, %rd78, 4294967295;
	add.s64 	%rd80, %rd79, %rd3;
	shl.b64 	%rd81, %rd80, 2;
	add.s64 	%rd82, %rd1, %rd81;
	ld.global.f32 	%f88, [%rd82];
	mul.f32 	%f89, %f88, 0f40BFFFFF;
	shl.b64 	%rd83, %rd78, 2;
	and.b64  	%rd84, %rd83, 17179869180;
	add.s64 	%rd85, %rd4, %rd84;
	st.global.f32 	[%rd85], %f89;
	add.s64 	%rd86, %rd370, 2;
	and.b64  	%rd87, %rd86, 4294967295;
	add.s64 	%rd88, %rd87, %rd3;
	shl.b64 	%rd89, %rd88, 2;
	add.s64 	%rd90, %rd1, %rd89;
	ld.global.f32 	%f90, [%rd90];
	mul.f32 	%f91, %f90, 0f40BFFFFF;
	shl.b64 	%rd91, %rd86, 2;
	and.b64  	%rd92, %rd91, 17179869180;
	add.s64 	%rd93, %rd4, %rd92;
	st.global.f32 	[%rd93], %f91;
	add.s64 	%rd94, %rd370, 3;
	and.b64  	%rd95, %rd94, 4294967295;
	add.s64 	%rd96, %rd95, %rd3;
	shl.b64 	%rd97, %rd96, 2;
	add.s64 	%rd98, %rd1, %rd97;
	ld.global.f32 	%f92, [%rd98];
	mul.f32 	%f93, %f92, 0f40BFFFFF;
	shl.b64 	%rd99, %rd94, 2;
	and.b64  	%rd100, %rd99, 17179869180;
	add.s64 	%rd101, %rd4, %rd100;
	st.global.f32 	[%rd101], %f93;
	add.s64 	%rd102, %rd370, 4;
	and.b64  	%rd103, %rd102, 4294967295;
	add.s64 	%rd104, %rd103, %rd3;
	shl.b64 	%rd105, %rd104, 2;
	add.s64 	%rd106, %rd1, %rd105;
	ld.global.f32 	%f94, [%rd106];
	mul.f32 	%f95, %f94, 0f40BFFFFF;
	shl.b64 	%rd107, %rd102, 2;
	and.b64  	%rd108, %rd107, 17179869180;
	add.s64 	%rd109, %rd4, %rd108;
	st.global.f32 	[%rd109], %f95;
	add.s64 	%rd110, %rd370, 5;
	and.b64  	%rd111, %rd110, 4294967295;
	add.s64 	%rd112, %rd111, %rd3;
	shl.b64 	%rd113, %rd112, 2;
	add.s64 	%rd114, %rd1, %rd113;
	ld.global.f32 	%f96, [%rd114];
	mul.f32 	%f97, %f96, 0f40BFFFFF;
	shl.b64 	%rd115, %rd110, 2;
	and.b64  	%rd116, %rd115, 17179869180;
	add.s64 	%rd117, %rd4, %rd116;
	st.global.f32 	[%rd117], %f97;
	add.s64 	%rd118, %rd370, 6;
	and.b64  	%rd119, %rd118, 4294967295;
	add.s64 	%rd120, %rd119, %rd3;
	shl.b64 	%rd121, %rd120, 2;
	add.s64 	%rd122, %rd1, %rd121;
	ld.global.f32 	%f98, [%rd122];
	mul.f32 	%f99, %f98, 0f40BFFFFF;
	shl.b64 	%rd123, %rd118, 2;
	and.b64  	%rd124, %rd123, 17179869180;
	add.s64 	%rd125, %rd4, %rd124;
	st.global.f32 	[%rd125], %f99;
	add.s64 	%rd126, %rd370, 7;
	and.b64  	%rd127, %rd126, 4294967295;
	add.s64 	%rd128, %rd127, %rd3;
	shl.b64 	%rd129, %rd128, 2;
	add.s64 	%rd130, %rd1, %rd129;
	ld.global.f32 	%f100, [%rd130];
	mul.f32 	%f101, %f100, 0f40BFFFFF;
	shl.b64 	%rd131, %rd126, 2;
	and.b64  	%rd132, %rd131, 17179869180;
	add.s64 	%rd133, %rd4, %rd132;
	st.global.f32 	[%rd133], %f101;
	add.s64 	%rd134, %rd370, 8;
	and.b64  	%rd370, %rd134, 4294967295;
$L__BB1_7:
	setp.eq.s64 	%p6, %rd16, 0;
	@%p6 bra 	$L__BB1_12;
	and.b64  	%rd372, %rd65, 3;
	setp.lt.u64 	%p7, %rd16, 4;
	@%p7 bra 	$L__BB1_10;
	add.s64 	%rd135, %rd370, %rd3;
	shl.b64 	%rd136, %rd135, 2;
	add.s64 	%rd137, %rd1, %rd136;
	ld.global.f32 	%f102, [%rd137];
	mul.f32 	%f103, %f102, 0f40BFFFFF;
	shl.b64 	%rd138, %rd370, 2;
	add.s64 	%rd139, %rd4, %rd138;
	st.global.f32 	[%rd139], %f103;
	add.s64 	%rd140, %rd370, 1;
	and.b64  	%rd141, %rd140, 4294967295;
	add.s64 	%rd142, %rd141, %rd3;
	shl.b64 	%rd143, %rd142, 2;
	add.s64 	%rd144, %rd1, %rd143;
	ld.global.f32 	%f104, [%rd144];
	mul.f32 	%f105, %f104, 0f40BFFFFF;
	shl.b64 	%rd145, %rd140, 2;
	and.b64  	%rd146, %rd145, 17179869180;
	add.s64 	%rd147, %rd4, %rd146;
	st.global.f32 	[%rd147], %f105;
	add.s64 	%rd148, %rd370, 2;
	and.b64  	%rd149, %rd148, 4294967295;
	add.s64 	%rd150, %rd149, %rd3;
	shl.b64 	%rd151, %rd150, 2;
	add.s64 	%rd152, %rd1, %rd151;
	ld.global.f32 	%f106, [%rd152];
	mul.f32 	%f107, %f106, 0f40BFFFFF;
	shl.b64 	%rd153, %rd148, 2;
	and.b64  	%rd154, %rd153, 17179869180;
	add.s64 	%rd155, %rd4, %rd154;
	st.global.f32 	[%rd155], %f107;
	add.s64 	%rd156, %rd370, 3;
	and.b64  	%rd157, %rd156, 4294967295;
	add.s64 	%rd158, %rd157, %rd3;
	shl.b64 	%rd159, %rd158, 2;
	add.s64 	%rd160, %rd1, %rd159;
	ld.global.f32 	%f108, [%rd160];
	mul.f32 	%f109, %f108, 0f40BFFFFF;
	shl.b64 	%rd161, %rd156, 2;
	and.b64  	%rd162, %rd161, 17179869180;
	add.s64 	%rd163, %rd4, %rd162;
	st.global.f32 	[%rd163], %f109;
	add.s64 	%rd164, %rd370, 4;
	and.b64  	%rd370, %rd164, 4294967295;
$L__BB1_10:
	setp.eq.s64 	%p8, %rd372, 0;
	@%p8 bra 	$L__BB1_12;
$L__BB1_11:
	.pragma "nounroll";
	add.s64 	%rd165, %rd370, %rd3;
	shl.b64 	%rd166, %rd165, 2;
	add.s64 	%rd167, %rd1, %rd166;
	ld.global.f32 	%f110, [%rd167];
	mul.f32 	%f111, %f110, 0f40BFFFFF;
	shl.b64 	%rd168, %rd370, 2;
	add.s64 	%rd169, %rd4, %rd168;
	st.global.f32 	[%rd169], %f111;
	add.s64 	%rd170, %rd370, 1;
	and.b64  	%rd370, %rd170, 4294967295;
	add.s64 	%rd372, %rd372, -1;
	setp.ne.s64 	%p9, %rd372, 0;
	@%p9 bra 	$L__BB1_11;
$L__BB1_12:
	setp.eq.s64 	%p10, %rd65, 0;
	ld.global.f32 	%f1, [%rd4];
	cvt.rn.f32.u64 	%f2, %rd65;
	mov.f32 	%f113, 0fB198C840;
	mov.f32 	%f114, 0f3EF720E4;
	mul.rn.f32 	%f115, %f114, %f113;
	mov.f32 	%f116, 0f3B9D6875;
	mov.f32 	%f117, 0f3DF665C4;
	mul.rn.f32 	%f118, %f117, %f116;
	fma.rn.f32 	%f119, %f115, 0f3FB8AA3B, 0f33416246;
	fma.rn.f32 	%f120, 0f3D8DF1C8, 0f32A55E34, %f119;
	mul.f32 	%f121, %f118, 0f40400000;
	fma.rn.f32 	%f122, %f121, %f115, %f120;
	fma.rn.f32 	%f123, %f118, 0f3D8DF1C8, %f122;
	mov.f32 	%f124, 0fBFF3337B;
	add.rn.f32 	%f3, %f124, %f123;
	mov.f32 	%f125, 0f3FF3337B;
	add.rn.f32 	%f126, %f3, %f125;
	neg.f32 	%f127, %f126;
	add.rn.f32 	%f4, %f123, %f127;
	mov.f32 	%f547, 0f3F800000;
	@%p10 bra 	$L__BB1_16;
	abs.f32 	%f128, %f2;
	setp.num.f32 	%p11, %f128, %f128;
	@%p11 bra 	$L__BB1_15;
	mov.f32 	%f155, 0fBE8930A4;
	add.rn.f32 	%f547, %f155, %f2;
	bra.uni 	$L__BB1_16;
$L__BB1_15:
	mul.rn.f32 	%f129, %f3, %f2;
	cvt.rni.f32.f32 	%f130, %f129;
	sub.f32 	%f131, %f129, %f130;
	neg.f32 	%f132, %f129;
	fma.rn.f32 	%f133, %f3, %f2, %f132;
	fma.rn.f32 	%f134, %f4, %f2, %f133;
	add.f32 	%f135, %f131, %f134;
	setp.gt.f32 	%p12, %f130, 0f00000000;
	selp.b32 	%r28, 0, -2097152000, %p12;
	setp.lt.f32 	%p13, %f129, 0f00000000;
	selp.f32 	%f136, 0f00000000, 0f7F800000, %p13;
	abs.f32 	%f137, %f129;
	setp.gt.f32 	%p14, %f137, 0f43180000;
	cvt.rzi.s32.f32 	%r29, %f130;
	shl.b32 	%r30, %r29, 23;
	sub.s32 	%r31, %r30, %r28;
	mov.b32 	%f138, %r31;
	add.s32 	%r32, %r28, 2130706432;
	mov.b32 	%f139, %r32;
	fma.rn.f32 	%f140, %f135, 0f391FCB8E, 0f3AAF85ED;
	fma.rn.f32 	%f141, %f140, %f135, 0f3C1D9856;
	fma.rn.f32 	%f142, %f141, %f135, 0f3D6357BB;
	fma.rn.f32 	%f143, %f142, %f135, 0f3E75FDEC;
	fma.rn.f32 	%f144, %f143, %f135, 0f3F317218;
	fma.rn.f32 	%f145, %f144, %f135, 0f3F800000;
	mul.f32 	%f146, %f145, %f139;
	mul.f32 	%f147, %f146, %f138;
	selp.f32 	%f148, %f136, %f147, %p14;
	mul.f32 	%f149, %f2, 0f3F000000;
	cvt.rzi.f32.f32 	%f150, %f149;
	add.f32 	%f151, %f150, %f150;
	sub.f32 	%f152, %f2, %f151;
	abs.f32 	%f153, %f152;
	setp.neu.f32 	%p15, %f153, 0f3F800000;
	neg.f32 	%f154, %f148;
	selp.f32 	%f547, %f148, %f154, %p15;
$L__BB1_16:
	add.s64 	%rd26, %rd65, -1;
	shl.b64 	%rd171, %rd65, 2;
	add.s64 	%rd27, %rd4, %rd171;
	ld.global.f32 	%f157, [%rd27+-4];
	fma.rn.f32 	%f158, %f547, %f157, %f1;
	mul.f32 	%f159, %f158, 0f3F3B67AE;
	div.rn.f32 	%f567, %f159, 0fBE8930A4;
	shl.b64 	%rd28, %rd65, 1;
	add.s64 	%rd29, %rd28, -2;
	cvt.rn.f32.u64 	%f9, %rd29;
	setp.eq.s64 	%p16, %rd29, 0;
	mov.f32 	%f553, 0f3F800000;
	@%p16 bra 	$L__BB1_20;
	abs.f32 	%f160, %f9;
	setp.num.f32 	%p17, %f160, %f160;
	@%p17 bra 	$L__BB1_19;
	mov.f32 	%f187, 0fBE8930A4;
	add.rn.f32 	%f553, %f187, %f9;
	bra.uni 	$L__BB1_20;
$L__BB1_19:
	mul.rn.f32 	%f161, %f3, %f9;
	cvt.rni.f32.f32 	%f162, %f161;
	sub.f32 	%f163, %f161, %f162;
	neg.f32 	%f164, %f161;
	fma.rn.f32 	%f165, %f3, %f9, %f164;
	fma.rn.f32 	%f166, %f4, %f9, %f165;
	add.f32 	%f167, %f163, %f166;
	setp.gt.f32 	%p18, %f162, 0f00000000;
	selp.b32 	%r33, 0, -2097152000, %p18;
	setp.lt.f32 	%p19, %f161, 0f00000000;
	selp.f32 	%f168, 0f00000000, 0f7F800000, %p19;
	abs.f32 	%f169, %f161;
	setp.gt.f32 	%p20, %f169, 0f43180000;
	cvt.rzi.s32.f32 	%r34, %f162;
	shl.b32 	%r35, %r34, 23;
	sub.s32 	%r36, %r35, %r33;
	mov.b32 	%f170, %r36;
	add.s32 	%r37, %r33, 2130706432;
	mov.b32 	%f171, %r37;
	fma.rn.f32 	%f172, %f167, 0f391FCB8E, 0f3AAF85ED;
	fma.rn.f32 	%f173, %f172, %f167, 0f3C1D9856;
	fma.rn.f32 	%f174, %f173, %f167, 0f3D6357BB;
	fma.rn.f32 	%f175, %f174, %f167, 0f3E75FDEC;
	fma.rn.f32 	%f176, %f175, %f167, 0f3F317218;
	fma.rn.f32 	%f177, %f176, %f167, 0f3F800000;
	mul.f32 	%f178, %f177, %f171;
	mul.f32 	%f179, %f178, %f170;
	selp.f32 	%f180, %f168, %f179, %p20;
	mul.f32 	%f181, %f9, 0f3F000000;
	cvt.rzi.f32.f32 	%f182, %f181;
	add.f32 	%f183, %f182, %f182;
	sub.f32 	%f184, %f9, %f183;
	abs.f32 	%f185, %f184;
	setp.neu.f32 	%p21, %f185, 0f3F800000;
	neg.f32 	%f186, %f180;
	selp.f32 	%f553, %f180, %f186, %p21;
$L__BB1_20:
	setp.lt.u64 	%p22, %rd26, 2;
	@%p22 bra 	$L__BB1_32;
	sub.s64 	%rd30, %rd29, %rd65;
	add.s64 	%rd173, %rd30, -1;
	setp.lt.u64 	%p23, %rd173, 15;
	mov.f32 	%f555, 0fBE8930A4;
	mov.b64 	%rd376, 1;
	@%p23 bra 	$L__BB1_24;
	add.s64 	%rd176, %rd69, %rd2;
	add.s64 	%rd374, %rd176, 32;
	mov.f32 	%f555, 0fBE8930A4;
	mov.b64 	%rd376, 1;
$L__BB1_23:
	.pragma "nounroll";
	add.f32 	%f191, %f555, %f553;
	ld.global.f32 	%f192, [%rd374+-28];
	fma.rn.f32 	%f193, %f191, %f192, %f567;
	mul.f32 	%f194, %f555, 0fBE8930A4;
	mul.f32 	%f195, %f553, 0fC06ED9EA;
	add.f32 	%f196, %f194, %f195;
	ld.global.f32 	%f197, [%rd374+-24];
	fma.rn.f32 	%f198, %f196, %f197, %f193;
	mul.f32 	%f199, %f194, 0fBE8930A4;
	mul.f32 	%f200, %f195, 0fC06ED9EA;
	add.f32 	%f201, %f199, %f200;
	ld.global.f32 	%f202, [%rd374+-20];
	fma.rn.f32 	%f203, %f201, %f202, %f198;
	mul.f32 	%f204, %f199, 0fBE8930A4;
	mul.f32 	%f205, %f200, 0fC06ED9EA;
	add.f32 	%f206, %f204, %f205;
	ld.global.f32 	%f207, [%rd374+-16];
	fma.rn.f32 	%f208, %f206, %f207, %f203;
	mul.f32 	%f209, %f204, 0fBE8930A4;
	mul.f32 	%f210, %f205, 0fC06ED9EA;
	add.f32 	%f211, %f209, %f210;
	ld.global.f32 	%f212, [%rd374+-12];
	fma.rn.f32 	%f213, %f211, %f212, %f208;
	mul.f32 	%f214, %f209, 0fBE8930A4;
	mul.f32 	%f215, %f210, 0fC06ED9EA;
	add.f32 	%f216, %f214, %f215;
	ld.global.f32 	%f217, [%rd374+-8];
	fma.rn.f32 	%f218, %f216, %f217, %f213;
	mul.f32 	%f219, %f214, 0fBE8930A4;
	mul.f32 	%f220, %f215, 0fC06ED9EA;
	add.f32 	%f221, %f219, %f220;
	ld.global.f32 	%f222, [%rd374+-4];
	fma.rn.f32 	%f223, %f221, %f222, %f218;
	mul.f32 	%f224, %f219, 0fBE8930A4;
	mul.f32 	%f225, %f220, 0fC06ED9EA;
	add.f32 	%f226, %f224, %f225;
	ld.global.f32 	%f227, [%rd374];
	fma.rn.f32 	%f228, %f226, %f227, %f223;
	mul.f32 	%f229, %f224, 0fBE8930A4;
	mul.f32 	%f230, %f225, 0fC06ED9EA;
	add.f32 	%f231, %f229, %f230;
	ld.global.f32 	%f232, [%rd374+4];
	fma.rn.f32 	%f233, %f231, %f232, %f228;
	mul.f32 	%f234, %f229, 0fBE8930A4;
	mul.f32 	%f235, %f230, 0fC06ED9EA;
	add.f32 	%f236, %f234, %f235;
	ld.global.f32 	%f237, [%rd374+8];
	fma.rn.f32 	%f238, %f236, %f237, %f233;
	mul.f32 	%f239, %f234, 0fBE8930A4;
	mul.f32 	%f240, %f235, 0fC06ED9EA;
	add.f32 	%f241, %f239, %f240;
	ld.global.f32 	%f242, [%rd374+12];
	fma.rn.f32 	%f243, %f241, %f242, %f238;
	mul.f32 	%f244, %f239, 0fBE8930A4;
	mul.f32 	%f245, %f240, 0fC06ED9EA;
	add.f32 	%f246, %f244, %f245;
	ld.global.f32 	%f247, [%rd374+16];
	fma.rn.f32 	%f248, %f246, %f247, %f243;
	mul.f32 	%f249, %f244, 0fBE8930A4;
	mul.f32 	%f250, %f245, 0fC06ED9EA;
	add.f32 	%f251, %f249, %f250;
	ld.global.f32 	%f252, [%rd374+20];
	fma.rn.f32 	%f253, %f251, %f252, %f248;
	mul.f32 	%f254, %f249, 0fBE8930A4;
	mul.f32 	%f255, %f250, 0fC06ED9EA;
	add.f32 	%f256, %f254, %f255;
	ld.global.f32 	%f257, [%rd374+24];
	fma.rn.f32 	%f258, %f256, %f257, %f253;
	mul.f32 	%f259, %f254, 0fBE8930A4;
	mul.f32 	%f260, %f255, 0fC06ED9EA;
	add.f32 	%f261, %f259, %f260;
	ld.global.f32 	%f262, [%rd374+28];
	fma.rn.f32 	%f263, %f261, %f262, %f258;
	mul.f32 	%f264, %f259, 0fBE8930A4;
	mul.f32 	%f265, %f260, 0fC06ED9EA;
	add.f32 	%f266, %f264, %f265;
	ld.global.f32 	%f267, [%rd374+32];
	fma.rn.f32 	%f567, %f266, %f267, %f263;
	mul.f32 	%f555, %f264, 0fBE8930A4;
	mul.f32 	%f553, %f265, 0fC06ED9EA;
	add.s64 	%rd376, %rd376, 16;
	and.b64  	%rd177, %rd30, -16;
	sub.s64 	%rd178, %rd376, %rd177;
	add.s64 	%rd374, %rd374, 64;
	setp.ne.s64 	%p24, %rd178, 1;
	@%p24 bra 	$L__BB1_23;
$L__BB1_24:
	and.b64  	%rd179, %rd30, 15;
	setp.eq.s64 	%p25, %rd179, 0;
	@%p25 bra 	$L__BB1_32;
	and.b64  	%rd37, %rd30, 7;
	setp.lt.u64 	%p26, %rd179, 8;
	@%p26 bra 	$L__BB1_27;
	add.f32 	%f269, %f555, %f553;
	shl.b64 	%rd181, %rd376, 2;
	add.s64 	%rd182, %rd4, %rd181;
	ld.global.f32 	%f270, [%rd182];
	fma.rn.f32 	%f271, %f269, %f270, %f567;
	mul.f32 	%f272, %f555, 0fBE8930A4;
	mul.f32 	%f273, %f553, 0fC06ED9EA;
	add.f32 	%f274, %f272, %f273;
	add.s64 	%rd183, %rd181, 4;
	and.b64  	%rd184, %rd183, 17179869180;
	add.s64 	%rd185, %rd4, %rd184;
	ld.global.f32 	%f275, [%rd185];
	fma.rn.f32 	%f276, %f274, %f275, %f271;
	mul.f32 	%f277, %f272, 0fBE8930A4;
	mul.f32 	%f278, %f273, 0fC06ED9EA;
	add.f32 	%f279, %f277, %f278;
	add.s64 	%rd186, %rd181, 8;
	and.b64  	%rd187, %rd186, 17179869180;
	add.s64 	%rd188, %rd4, %rd187;
	ld.global.f32 	%f280, [%rd188];
	fma.rn.f32 	%f281, %f279, %f280, %f276;
	mul.f32 	%f282, %f277, 0fBE8930A4;
	mul.f32 	%f283, %f278, 0fC06ED9EA;
	add.f32 	%f284, %f282, %f283;
	add.s64 	%rd189, %rd181, 12;
	and.b64  	%rd190, %rd189, 17179869180;
	add.s64 	%rd191, %rd4, %rd190;
	ld.global.f32 	%f285, [%rd191];
	fma.rn.f32 	%f286, %f284, %f285, %f281;
	mul.f32 	%f287, %f282, 0fBE8930A4;
	mul.f32 	%f288, %f283, 0fC06ED9EA;
	add.f32 	%f289, %f287, %f288;
	add.s64 	%rd192, %rd181, 16;
	and.b64  	%rd193, %rd192, 17179869180;
	add.s64 	%rd194, %rd4, %rd193;
	ld.global.f32 	%f290, [%rd194];
	fma.rn.f32 	%f291, %f289, %f290, %f286;
	mul.f32 	%f292, %f287, 0fBE8930A4;
	mul.f32 	%f293, %f288, 0fC06ED9EA;
	add.f32 	%f294, %f292, %f293;
	add.s64 	%rd195, %rd181, 20;
	and.b64  	%rd196, %rd195, 17179869180;
	add.s64 	%rd197, %rd4, %rd196;
	ld.global.f32 	%f295, [%rd197];
	fma.rn.f32 	%f296, %f294, %f295, %f291;
	mul.f32 	%f297, %f292, 0fBE8930A4;
	mul.f32 	%f298, %f293, 0fC06ED9EA;
	add.f32 	%f299, %f297, %f298;
	add.s64 	%rd198, %rd181, 24;
	and.b64  	%rd199, %rd198, 17179869180;
	add.s64 	%rd200, %rd4, %rd199;
	ld.global.f32 	%f300, [%rd200];
	fma.rn.f32 	%f301, %f299, %f300, %f296;
	mul.f32 	%f302, %f297, 0fBE8930A4;
	mul.f32 	%f303, %f298, 0fC06ED9EA;
	add.f32 	%f304, %f302, %f303;
	add.s64 	%rd201, %rd181, 28;
	and.b64  	%rd202, %rd201, 17179869180;
	add.s64 	%rd203, %rd4, %rd202;
	ld.global.f32 	%f305, [%rd203];
	fma.rn.f32 	%f567, %f304, %f305, %f301;
	mul.f32 	%f555, %f302, 0fBE8930A4;
	mul.f32 	%f553, %f303, 0fC06ED9EA;
	add.s64 	%rd204, %rd376, 8;
	and.b64  	%rd376, %rd204, 4294967295;
$L__BB1_27:
	setp.eq.s64 	%p27, %rd37, 0;
	@%p27 bra 	$L__BB1_32;
	and.b64  	%rd379, %rd30, 3;
	setp.lt.u64 	%p28, %rd37, 4;
	@%p28 bra 	$L__BB1_30;
	add.f32 	%f307, %f555, %f553;
	shl.b64 	%rd205, %rd376, 2;
	add.s64 	%rd206, %rd4, %rd205;
	ld.global.f32 	%f308, [%rd206];
	fma.rn.f32 	%f309, %f307, %f308, %f567;
	mul.f32 	%f310, %f555, 0fBE8930A4;
	mul.f32 	%f311, %f553, 0fC06ED9EA;
	add.f32 	%f312, %f310, %f311;
	add.s64 	%rd207, %rd205, 4;
	and.b64  	%rd208, %rd207, 17179869180;
	add.s64 	%rd209, %rd4, %rd208;
	ld.global.f32 	%f313, [%rd209];
	fma.rn.f32 	%f314, %f312, %f313, %f309;
	mul.f32 	%f315, %f310, 0fBE8930A4;
	mul.f32 	%f316, %f311, 0fC06ED9EA;
	add.f32 	%f317, %f315, %f316;
	add.s64 	%rd210, %rd205, 8;
	and.b64  	%rd211, %rd210, 17179869180;
	add.s64 	%rd212, %rd4, %rd211;
	ld.global.f32 	%f318, [%rd212];
	fma.rn.f32 	%f319, %f317, %f318, %f314;
	mul.f32 	%f320, %f315, 0fBE8930A4;
	mul.f32 	%f321, %f316, 0fC06ED9EA;
	add.f32 	%f322, %f320, %f321;
	add.s64 	%rd213, %rd205, 12;
	and.b64  	%rd214, %rd213, 17179869180;
	add.s64 	%rd215, %rd4, %rd214;
	ld.global.f32 	%f323, [%rd215];
	fma.rn.f32 	%f567, %f322, %f323, %f319;
	mul.f32 	%f555, %f320, 0fBE8930A4;
	mul.f32 	%f553, %f321, 0fC06ED9EA;
	add.s64 	%rd216, %rd376, 4;
	and.b64  	%rd376, %rd216, 4294967295;
$L__BB1_30:
	setp.eq.s64 	%p29, %rd379, 0;
	@%p29 bra 	$L__BB1_32;
$L__BB1_31:
	.pragma "nounroll";
	add.f32 	%f324, %f555, %f553;
	shl.b64 	%rd217, %rd376, 2;
	add.s64 	%rd218, %rd4, %rd217;
	ld.global.f32 	%f325, [%rd218];
	fma.rn.f32 	%f567, %f324, %f325, %f567;
	mul.f32 	%f555, %f555, 0fBE8930A4;
	mul.f32 	%f553, %f553, 0fC06ED9EA;
	add.s64 	%rd219, %rd376, 1;
	and.b64  	%rd376, %rd219, 4294967295;
	add.s64 	%rd379, %rd379, -1;
	setp.ne.s64 	%p30, %rd379, 0;
	@%p30 bra 	$L__BB1_31;
$L__BB1_32:
	setp.eq.s64 	%p31, %rd65, 0;
	cvt.rn.f32.u64 	%f44, %rd28;
	mov.f32 	%f568, 0f3F800000;
	@%p31 bra 	$L__BB1_36;
	abs.f32 	%f327, %f44;
	setp.num.f32 	%p32, %f327, %f327;
	@%p32 bra 	$L__BB1_35;
	mov.f32 	%f354, 0fBE8930A4;
	add.rn.f32 	%f568, %f354, %f44;
	bra.uni 	$L__BB1_36;
$L__BB1_35:
	mul.rn.f32 	%f328, %f3, %f44;
	cvt.rni.f32.f32 	%f329, %f328;
	sub.f32 	%f330, %f328, %f329;
	neg.f32 	%f331, %f328;
	fma.rn.f32 	%f332, %f3, %f44, %f331;
	fma.rn.f32 	%f333, %f4, %f44, %f332;
	add.f32 	%f334, %f330, %f333;
	setp.gt.f32 	%p33, %f329, 0f00000000;
	selp.b32 	%r38, 0, -2097152000, %p33;
	setp.lt.f32 	%p34, %f328, 0f00000000;
	selp.f32 	%f335, 0f00000000, 0f7F800000, %p34;
	abs.f32 	%f336, %f328;
	setp.gt.f32 	%p35, %f336, 0f43180000;
	cvt.rzi.s32.f32 	%r39, %f329;
	shl.b32 	%r40, %r39, 23;
	sub.s32 	%r41, %r40, %r38;
	mov.b32 	%f337, %r41;
	add.s32 	%r42, %r38, 2130706432;
	mov.b32 	%f338, %r42;
	fma.rn.f32 	%f339, %f334, 0f391FCB8E, 0f3AAF85ED;
	fma.rn.f32 	%f340, %f339, %f334, 0f3C1D9856;
	fma.rn.f32 	%f341, %f340, %f334, 0f3D6357BB;
	fma.rn.f32 	%f342, %f341, %f334, 0f3E75FDEC;
	fma.rn.f32 	%f343, %f342, %f334, 0f3F317218;
	fma.rn.f32 	%f344, %f343, %f334, 0f3F800000;
	mul.f32 	%f345, %f344, %f338;
	mul.f32 	%f346, %f345, %f337;
	selp.f32 	%f347, %f335, %f346, %p35;
	mul.f32 	%f348, %f44, 0f3F000000;
	cvt.rzi.f32.f32 	%f349, %f348;
	add.f32 	%f350, %f349, %f349;
	sub.f32 	%f351, %f44, %f350;
	abs.f32 	%f352, %f351;
	setp.neu.f32 	%p36, %f352, 0f3F800000;
	neg.f32 	%f353, %f347;
	selp.f32 	%f568, %f347, %f353, %p36;
$L__BB1_36:
	mov.f32 	%f355, 0f3F800000;
	sub.f32 	%f356, %f355, %f568;
	mul.f32 	%f357, %f567, 0fBE8930A4;
	div.rn.f32 	%f569, %f357, %f356;
	st.global.f32 	[%rd4], %f569;
	setp.lt.u64 	%p37, %rd65, 2;
	@%p37 bra 	$L__BB1_48;
	sub.s64 	%rd221, %rd29, %rd65;
	and.b64  	%rd47, %rd26, 15;
	setp.lt.u64 	%p38, %rd221, 15;
	mov.b64 	%rd383, 1;
	@%p38 bra 	$L__BB1_40;
	and.b64  	%rd223, %rd26, -16;
	neg.s64 	%rd48, %rd223;
	shl.b64 	%rd224, %rd3, 2;
	add.s64 	%rd225, %rd224, %rd2;
	add.s64 	%rd381, %rd225, 32;
	mov.b64 	%rd383, 1;
$L__BB1_39:
	.pragma "nounroll";
	mul.f32 	%f358, %f569, 0f3E8930A4;
	ld.global.f32 	%f359, [%rd381+-28];
	sub.f32 	%f360, %f359, %f358;
	st.global.f32 	[%rd381+-28], %f360;
	mul.f32 	%f361, %f360, 0f3E8930A4;
	ld.global.f32 	%f362, [%rd381+-24];
	sub.f32 	%f363, %f362, %f361;
	st.global.f32 	[%rd381+-24], %f363;
	mul.f32 	%f364, %f363, 0f3E8930A4;
	ld.global.f32 	%f365, [%rd381+-20];
	sub.f32 	%f366, %f365, %f364;
	st.global.f32 	[%rd381+-20], %f366;
	mul.f32 	%f367, %f366, 0f3E8930A4;
	ld.global.f32 	%f368, [%rd381+-16];
	sub.f32 	%f369, %f368, %f367;
	st.global.f32 	[%rd381+-16], %f369;
	mul.f32 	%f370, %f369, 0f3E8930A4;
	ld.global.f32 	%f371, [%rd381+-12];
	sub.f32 	%f372, %f371, %f370;
	st.global.f32 	[%rd381+-12], %f372;
	mul.f32 	%f373, %f372, 0f3E8930A4;
	ld.global.f32 	%f374, [%rd381+-8];
	sub.f32 	%f375, %f374, %f373;
	st.global.f32 	[%rd381+-8], %f375;
	mul.f32 	%f376, %f375, 0f3E8930A4;
	ld.global.f32 	%f377, [%rd381+-4];
	sub.f32 	%f378, %f377, %f376;
	st.global.f32 	[%rd381+-4], %f378;
	mul.f32 	%f379, %f378, 0f3E8930A4;
	ld.global.f32 	%f380, [%rd381];
	sub.f32 	%f381, %f380, %f379;
	st.global.f32 	[%rd381], %f381;
	mul.f32 	%f382, %f381, 0f3E8930A4;
	ld.global.f32 	%f383, [%rd381+4];
	sub.f32 	%f384, %f383, %f382;
	st.global.f32 	[%rd381+4], %f384;
	mul.f32 	%f385, %f384, 0f3E8930A4;
	ld.global.f32 	%f386, [%rd381+8];
	sub.f32 	%f387, %f386, %f385;
	st.global.f32 	[%rd381+8], %f387;
	mul.f32 	%f388, %f387, 0f3E8930A4;
	ld.global.f32 	%f389, [%rd381+12];
	sub.f32 	%f390, %f389, %f388;
	st.global.f32 	[%rd381+12], %f390;
	mul.f32 	%f391, %f390, 0f3E8930A4;
	ld.global.f32 	%f392, [%rd381+16];
	sub.f32 	%f393, %f392, %f391;
	st.global.f32 	[%rd381+16], %f393;
	mul.f32 	%f394, %f393, 0f3E8930A4;
	ld.global.f32 	%f395, [%rd381+20];
	sub.f32 	%f396, %f395, %f394;
	st.global.f32 	[%rd381+20], %f396;
	mul.f32 	%f397, %f396, 0f3E8930A4;
	ld.global.f32 	%f398, [%rd381+24];
	sub.f32 	%f399, %f398, %f397;
	st.global.f32 	[%rd381+24], %f399;
	mul.f32 	%f400, %f399, 0f3E8930A4;
	ld.global.f32 	%f401, [%rd381+28];
	sub.f32 	%f402, %f401, %f400;
	st.global.f32 	[%rd381+28], %f402;
	mul.f32 	%f403, %f402, 0f3E8930A4;
	ld.global.f32 	%f404, [%rd381+32];
	sub.f32 	%f569, %f404, %f403;
	st.global.f32 	[%rd381+32], %f569;
	add.s64 	%rd383, %rd383, 16;
	add.s64 	%rd226, %rd48, %rd383;
	add.s64 	%rd381, %rd381, 64;
	setp.ne.s64 	%p39, %rd226, 1;
	@%p39 bra 	$L__BB1_39;
$L__BB1_40:
	setp.eq.s64 	%p40, %rd47, 0;
	@%p40 bra 	$L__BB1_48;
	and.b64  	%rd55, %rd26, 7;
	setp.lt.u64 	%p41, %rd47, 8;
	@%p41 bra 	$L__BB1_43;
	shl.b64 	%rd227, %rd383, 32;
	add.s64 	%rd228, %rd227, -4294967296;
	shr.s64 	%rd229, %rd228, 30;
	add.s64 	%rd230, %rd4, %rd229;
	ld.global.f32 	%f405, [%rd230];
	mul.f32 	%f406, %f405, 0f3E8930A4;
	shl.b64 	%rd231, %rd383, 2;
	add.s64 	%rd232, %rd4, %rd231;
	ld.global.f32 	%f407, [%rd232];
	sub.f32 	%f408, %f407, %f406;
	st.global.f32 	[%rd232], %f408;
	shr.s64 	%rd233, %rd227, 30;
	add.s64 	%rd234, %rd4, %rd233;
	ld.global.f32 	%f409, [%rd234];
	mul.f32 	%f410, %f409, 0f3E8930A4;
	add.s64 	%rd235, %rd231, 4;
	and.b64  	%rd236, %rd235, 17179869180;
	add.s64 	%rd237, %rd4, %rd236;
	ld.global.f32 	%f411, [%rd237];
	sub.f32 	%f412, %f411, %f410;
	st.global.f32 	[%rd237], %f412;
	add.s64 	%rd238, %rd227, 4294967296;
	shr.s64 	%rd239, %rd238, 30;
	add.s64 	%rd240, %rd4, %rd239;
	ld.global.f32 	%f413, [%rd240];
	mul.f32 	%f414, %f413, 0f3E8930A4;
	add.s64 	%rd241, %rd231, 8;
	and.b64  	%rd242, %rd241, 17179869180;
	add.s64 	%rd243, %rd4, %rd242;
	ld.global.f32 	%f415, [%rd243];
	sub.f32 	%f416, %f415, %f414;
	st.global.f32 	[%rd243], %f416;
	add.s64 	%rd244, %rd227, 8589934592;
	shr.s64 	%rd245, %rd244, 30;
	add.s64 	%rd246, %rd4, %rd245;
	ld.global.f32 	%f417, [%rd246];
	mul.f32 	%f418, %f417, 0f3E8930A4;
	add.s64 	%rd247, %rd231, 12;
	and.b64  	%rd248, %rd247, 17179869180;
	add.s64 	%rd249, %rd4, %rd248;
	ld.global.f32 	%f419, [%rd249];
	sub.f32 	%f420, %f419, %f418;
	st.global.f32 	[%rd249], %f420;
	add.s64 	%rd250, %rd227, 12884901888;
	shr.s64 	%rd251, %rd250, 30;
	add.s64 	%rd252, %rd4, %rd251;
	ld.global.f32 	%f421, [%rd252];
	mul.f32 	%f422, %f421, 0f3E8930A4;
	add.s64 	%rd253, %rd231, 16;
	and.b64  	%rd254, %rd253, 17179869180;
	add.s64 	%rd255, %rd4, %rd254;
	ld.global.f32 	%f423, [%rd255];
	sub.f32 	%f424, %f423, %f422;
	st.global.f32 	[%rd255], %f424;
	add.s64 	%rd256, %rd227, 17179869184;
	shr.s64 	%rd257, %rd256, 30;
	add.s64 	%rd258, %rd4, %rd257;
	ld.global.f32 	%f425, [%rd258];
	mul.f32 	%f426, %f425, 0f3E8930A4;
	add.s64 	%rd259, %rd231, 20;
	and.b64  	%rd260, %rd259, 17179869180;
	add.s64 	%rd261, %rd4, %rd260;
	ld.global.f32 	%f427, [%rd261];
	sub.f32 	%f428, %f427, %f426;
	st.global.f32 	[%rd261], %f428;
	add.s64 	%rd262, %rd227, 21474836480;
	shr.s64 	%rd263, %rd262, 30;
	add.s64 	%rd264, %rd4, %rd263;
	ld.global.f32 	%f429, [%rd264];
	mul.f32 	%f430, %f429, 0f3E8930A4;
	add.s64 	%rd265, %rd231, 24;
	and.b64  	%rd266, %rd265, 17179869180;
	add.s64 	%rd267, %rd4, %rd266;
	ld.global.f32 	%f431, [%rd267];
	sub.f32 	%f432, %f431, %f430;
	st.global.f32 	[%rd267], %f432;
	add.s64 	%rd268, %rd227, 25769803776;
	shr.s64 	%rd269, %rd268, 30;
	add.s64 	%rd270, %rd4, %rd269;
	ld.global.f32 	%f433, [%rd270];
	mul.f32 	%f434, %f433, 0f3E8930A4;
	add.s64 	%rd271, %rd231, 28;
	and.b64  	%rd272, %rd271, 17179869180;
	add.s64 	%rd273, %rd4, %rd272;
	ld.global.f32 	%f435, [%rd273];
	sub.f32 	%f436, %f435, %f434;
	st.global.f32 	[%rd273], %f436;
	add.s64 	%rd274, %rd383, 8;
	and.b64  	%rd383, %rd274, 4294967295;
$L__BB1_43:
	setp.eq.s64 	%p42, %rd55, 0;
	@%p42 bra 	$L__BB1_48;
	and.b64  	%rd386, %rd26, 3;
	setp.lt.u64 	%p43, %rd55, 4;
	@%p43 bra 	$L__BB1_46;
	shl.b64 	%rd275, %rd383, 32;
	add.s64 	%rd276, %rd275, -4294967296;
	shr.s64 	%rd277, %rd276, 30;
	add.s64 	%rd278, %rd4, %rd277;
	ld.global.f32 	%f437, [%rd278];
	mul.f32 	%f438, %f437, 0f3E8930A4;
	shl.b64 	%rd279, %rd383, 2;
	add.s64 	%rd280, %rd4, %rd279;
	ld.global.f32 	%f439, [%rd280];
	sub.f32 	%f440, %f439, %f438;
	st.global.f32 	[%rd280], %f440;
	shr.s64 	%rd281, %rd275, 30;
	add.s64 	%rd282, %rd4, %rd281;
	ld.global.f32 	%f441, [%rd282];
	mul.f32 	%f442, %f441, 0f3E8930A4;
	add.s64 	%rd283, %rd279, 4;
	and.b64  	%rd284, %rd283, 17179869180;
	add.s64 	%rd285, %rd4, %rd284;
	ld.global.f32 	%f443, [%rd285];
	sub.f32 	%f444, %f443, %f442;
	st.global.f32 	[%rd285], %f444;
	add.s64 	%rd286, %rd275, 4294967296;
	shr.s64 	%rd287, %rd286, 30;
	add.s64 	%rd288, %rd4, %rd287;
	ld.global.f32 	%f445, [%rd288];
	mul.f32 	%f446, %f445, 0f3E8930A4;
	add.s64 	%rd289, %rd279, 8;
	and.b64  	%rd290, %rd289, 17179869180;
	add.s64 	%rd291, %rd4, %rd290;
	ld.global.f32 	%f447, [%rd291];
	sub.f32 	%f448, %f447, %f446;
	st.global.f32 	[%rd291], %f448;
	add.s64 	%rd292, %rd275, 8589934592;
	shr.s64 	%rd293, %rd292, 30;
	add.s64 	%rd294, %rd4, %rd293;
	ld.global.f32 	%f449, [%rd294];
	mul.f32 	%f450, %f449, 0f3E8930A4;
	add.s64 	%rd295, %rd279, 12;
	and.b64  	%rd296, %rd295, 17179869180;
	add.s64 	%rd297, %rd4, %rd296;
	ld.global.f32 	%f451, [%rd297];
	sub.f32 	%f452, %f451, %f450;
	st.global.f32 	[%rd297], %f452;
	add.s64 	%rd298, %rd383, 4;
	and.b64  	%rd383, %rd298, 4294967295;
$L__BB1_46:
	setp.eq.s64 	%p44, %rd386, 0;
	@%p44 bra 	$L__BB1_48;
$L__BB1_47:
	.pragma "nounroll";
	shl.b64 	%rd299, %rd383, 32;
	add.s64 	%rd300, %rd299, -4294967296;
	shr.s64 	%rd301, %rd300, 30;
	add.s64 	%rd302, %rd4, %rd301;
	ld.global.f32 	%f453, [%rd302];
	shl.b64 	%rd303, %rd383, 2;
	add.s64 	%rd304, %rd4, %rd303;
	ld.global.f32 	%f454, [%rd304];
	fma.rn.f32 	%f455, %f453, 0fBE8930A4, %f454;
	st.global.f32 	[%rd304], %f455;
	add.s64 	%rd305, %rd383, 1;
	and.b64  	%rd383, %rd305, 4294967295;
	add.s64 	%rd386, %rd386, -1;
	setp.ne.s64 	%p45, %rd386, 0;
	@%p45 bra 	$L__BB1_47;
$L__BB1_48:
	ld.global.f32 	%f456, [%rd27+-4];
	mul.f32 	%f457, %f456, 0f3E58658D;
	st.global.f32 	[%rd27+-4], %f457;
	cvt.u32.u64 	%r1, %rd65;
	add.s32 	%r72, %r1, -2;
	setp.lt.s32 	%p46, %r72, 0;
	@%p46 bra 	$L__BB1_62;
	add.s32 	%r3, %r1, -1;
	and.b32  	%r4, %r3, 15;
	setp.lt.u32 	%p47, %r72, 15;
	@%p47 bra 	$L__BB1_53;
	mul.wide.u32 	%rd306, %r3, 4;
	add.s64 	%rd307, %rd4, %rd306;
	ld.global.f32 	%f570, [%rd307];
	add.s32 	%r70, %r1, -8;
	and.b32  	%r43, %r3, -16;
	neg.s32 	%r69, %r43;
$L__BB1_51:
	.pragma "nounroll";
	add.s32 	%r44, %r70, 6;
	mul.wide.u32 	%rd308, %r44, 4;
	add.s64 	%rd309, %rd4, %rd308;
	ld.global.f32 	%f458, [%rd309];
	sub.f32 	%f459, %f570, %f458;
	mul.f32 	%f460, %f459, 0fBE8930A4;
	st.global.f32 	[%rd309], %f460;
	add.s32 	%r45, %r70, 5;
	mul.wide.u32 	%rd310, %r45, 4;
	add.s64 	%rd311, %rd4, %rd310;
	ld.global.f32 	%f461, [%rd311];
	sub.f32 	%f462, %f460, %f461;
	mul.f32 	%f463, %f462, 0fBE8930A4;
	st.global.f32 	[%rd311], %f463;
	add.s32 	%r46, %r70, 4;
	mul.wide.u32 	%rd312, %r46, 4;
	add.s64 	%rd313, %rd4, %rd312;
	ld.global.f32 	%f464, [%rd313];
	sub.f32 	%f465, %f463, %f464;
	mul.f32 	%f466, %f465, 0fBE8930A4;
	st.global.f32 	[%rd313], %f466;
	add.s32 	%r47, %r70, 3;
	mul.wide.u32 	%rd314, %r47, 4;
	add.s64 	%rd315, %rd4, %rd314;
	ld.global.f32 	%f467, [%rd315];
	sub.f32 	%f468, %f466, %f467;
	mul.f32 	%f469, %f468, 0fBE8930A4;
	st.global.f32 	[%rd315], %f469;
	add.s32 	%r48, %r70, 2;
	mul.wide.u32 	%rd316, %r48, 4;
	add.s64 	%rd317, %rd4, %rd316;
	ld.global.f32 	%f470, [%rd317];
	sub.f32 	%f471, %f469, %f470;
	mul.f32 	%f472, %f471, 0fBE8930A4;
	st.global.f32 	[%rd317], %f472;
	add.s32 	%r49, %r70, 1;
	mul.wide.u32 	%rd318, %r49, 4;
	add.s64 	%rd319, %rd4, %rd318;
	ld.global.f32 	%f473, [%rd319];
	sub.f32 	%f474, %f472, %f473;
	mul.f32 	%f475, %f474, 0fBE8930A4;
	st.global.f32 	[%rd319], %f475;
	add.s32 	%r50, %r70, -9;
	mul.wide.u32 	%rd320, %r70, 4;
	add.s64 	%rd321, %rd4, %rd320;
	ld.global.f32 	%f476, [%rd321];
	sub.f32 	%f477, %f475, %f476;
	mul.f32 	%f478, %f477, 0fBE8930A4;
	st.global.f32 	[%rd321], %f478;
	add.s32 	%r51, %r70, -1;
	mul.wide.u32 	%rd322, %r51, 4;
	add.s64 	%rd323, %rd4, %rd322;
	ld.global.f32 	%f479, [%rd323];
	sub.f32 	%f480, %f478, %f479;
	mul.f32 	%f481, %f480, 0fBE8930A4;
	st.global.f32 	[%rd323], %f481;
	add.s32 	%r52, %r70, -2;
	mul.wide.u32 	%rd324, %r52, 4;
	add.s64 	%rd325, %rd4, %rd324;
	ld.global.f32 	%f482, [%rd325];
	sub.f32 	%f483, %f481, %f482;
	mul.f32 	%f484, %f483, 0fBE8930A4;
	st.global.f32 	[%rd325], %f484;
	add.s32 	%r53, %r70, -3;
	mul.wide.u32 	%rd326, %r53, 4;
	add.s64 	%rd327, %rd4, %rd326;
	ld.global.f32 	%f485, [%rd327];
	sub.f32 	%f486, %f484, %f485;
	mul.f32 	%f487, %f486, 0fBE8930A4;
	st.global.f32 	[%rd327], %f487;
	add.s32 	%r54, %r70, -4;
	mul.wide.u32 	%rd328, %r54, 4;
	add.s64 	%rd329, %rd4, %rd328;
	ld.global.f32 	%f488, [%rd329];
	sub.f32 	%f489, %f487, %f488;
	mul.f32 	%f490, %f489, 0fBE8930A4;
	st.global.f32 	[%rd329], %f490;
	add.s32 	%r55, %r70, -5;
	mul.wide.u32 	%rd330, %r55, 4;
	add.s64 	%rd331, %rd4, %rd330;
	ld.global.f32 	%f491, [%rd331];
	sub.f32 	%f492, %f490, %f491;
	mul.f32 	%f493, %f492, 0fBE8930A4;
	st.global.f32 	[%rd331], %f493;
	add.s32 	%r56, %r70, -6;
	mul.wide.u32 	%rd332, %r56, 4;
	add.s64 	%rd333, %rd4, %rd332;
	ld.global.f32 	%f494, [%rd333];
	sub.f32 	%f495, %f493, %f494;
	mul.f32 	%f496, %f495, 0fBE8930A4;
	st.global.f32 	[%rd333], %f496;
	add.s32 	%r57, %r70, -7;
	mul.wide.u32 	%rd334, %r57, 4;
	add.s64 	%rd335, %rd4, %rd334;
	ld.global.f32 	%f497, [%rd335];
	sub.f32 	%f498, %f496, %f497;
	mul.f32 	%f499, %f498, 0fBE8930A4;
	st.global.f32 	[%rd335], %f499;
	add.s32 	%r58, %r70, -8;
	mul.wide.u32 	%rd336, %r58, 4;
	add.s64 	%rd337, %rd4, %rd336;
	ld.global.f32 	%f500, [%rd337];
	sub.f32 	%f501, %f499, %f500;
	mul.f32 	%f502, %f501, 0fBE8930A4;
	st.global.f32 	[%rd337], %f502;
	mul.wide.u32 	%rd338, %r50, 4;
	add.s64 	%rd339, %rd4, %rd338;
	ld.global.f32 	%f503, [%rd339];
	sub.f32 	%f504, %f502, %f503;
	mul.f32 	%f570, %f504, 0fBE8930A4;
	st.global.f32 	[%rd339], %f570;
	add.s32 	%r70, %r70, -16;
	add.s32 	%r69, %r69, 16;
	setp.ne.s32 	%p48, %r69, 0;
	@%p48 bra 	$L__BB1_51;
	add.s32 	%r72, %r70, 6;
$L__BB1_53:
	setp.eq.s32 	%p49, %r4, 0;
	@%p49 bra 	$L__BB1_62;
	and.b32  	%r13, %r3, 7;
	setp.lt.u32 	%p50, %r4, 8;
	@%p50 bra 	$L__BB1_56;
	mul.wide.u32 	%rd340, %r72, 4;
	add.s64 	%rd341, %rd4, %rd340;
	ld.global.f32 	%f505, [%rd341+4];
	ld.global.f32 	%f506, [%rd341];
	sub.f32 	%f507, %f505, %f506;
	mul.f32 	%f508, %f507, 0fBE8930A4;
	st.global.f32 	[%rd341], %f508;
	add.s32 	%r59, %r72, -1;
	mul.wide.u32 	%rd342, %r59, 4;
	add.s64 	%rd343, %rd4, %rd342;
	ld.global.f32 	%f509, [%rd343];
	sub.f32 	%f510, %f508, %f509;
	mul.f32 	%f511, %f510, 0fBE8930A4;
	st.global.f32 	[%rd343], %f511;
	add.s32 	%r60, %r72, -2;
	mul.wide.u32 	%rd344, %r60, 4;
	add.s64 	%rd345, %rd4, %rd344;
	ld.global.f32 	%f512, [%rd345];
	sub.f32 	%f513, %f511, %f512;
	mul.f32 	%f514, %f513, 0fBE8930A4;
	st.global.f32 	[%rd345], %f514;
	add.s32 	%r61, %r72, -3;
	mul.wide.u32 	%rd346, %r61, 4;
	add.s64 	%rd347, %rd4, %rd346;
	ld.global.f32 	%f515, [%rd347];
	sub.f32 	%f516, %f514, %f515;
	mul.f32 	%f517, %f516, 0fBE8930A4;
	st.global.f32 	[%rd347], %f517;
	add.s32 	%r62, %r72, -4;
	mul.wide.u32 	%rd348, %r62, 4;
	add.s64 	%rd349, %rd4, %rd348;
	ld.global.f32 	%f518, [%rd349];
	sub.f32 	%f519, %f517, %f518;
	mul.f32 	%f520, %f519, 0fBE8930A4;
	st.global.f32 	[%rd349], %f520;
	add.s32 	%r63, %r72, -5;
	mul.wide.u32 	%rd350, %r63, 4;
	add.s64 	%rd351, %rd4, %rd350;
	ld.global.f32 	%f521, [%rd351];
	sub.f32 	%f522, %f520, %f521;
	mul.f32 	%f523, %f522, 0fBE8930A4;
	st.global.f32 	[%rd351], %f523;
	add.s32 	%r64, %r72, -6;
	mul.wide.u32 	%rd352, %r64, 4;
	add.s64 	%rd353, %rd4, %rd352;
	ld.global.f32 	%f524, [%rd353];
	sub.f32 	%f525, %f523, %f524;
	mul.f32 	%f526, %f525, 0fBE8930A4;
	st.global.f32 	[%rd353], %f526;
	add.s32 	%r65, %r72, -7;
	mul.wide.u32 	%rd354, %r65, 4;
	add.s64 	%rd355, %rd4, %rd354;
	ld.global.f32 	%f527, [%rd355];
	sub.f32 	%f528, %f526, %f527;
	mul.f32 	%f529, %f528, 0fBE8930A4;
	st.global.f32 	[%rd355], %f529;
	add.s32 	%r72, %r72, -8;
$L__BB1_56:
	setp.eq.s32 	%p51, %r13, 0;
	@%p51 bra 	$L__BB1_62;
	and.b32  	%r16, %r3, 3;
	setp.lt.u32 	%p52, %r13, 4;
	@%p52 bra 	$L__BB1_59;
	mul.wide.u32 	%rd356, %r72, 4;
	add.s64 	%rd357, %rd4, %rd356;
	ld.global.f32 	%f530, [%rd357+4];
	ld.global.f32 	%f531, [%rd357];
	sub.f32 	%f532, %f530, %f531;
	mul.f32 	%f533, %f532, 0fBE8930A4;
	st.global.f32 	[%rd357], %f533;
	add.s32 	%r66, %r72, -1;
	mul.wide.u32 	%rd358, %r66, 4;
	add.s64 	%rd359, %rd4, %rd358;
	ld.global.f32 	%f534, [%rd359];
	sub.f32 	%f535, %f533, %f534;
	mul.f32 	%f536, %f535, 0fBE8930A4;
	st.global.f32 	[%rd359], %f536;
	add.s32 	%r67, %r72, -2;
	mul.wide.u32 	%rd360, %r67, 4;
	add.s64 	%rd361, %rd4, %rd360;
	ld.global.f32 	%f537, [%rd361];
	sub.f32 	%f538, %f536, %f537;
	mul.f32 	%f539, %f538, 0fBE8930A4;
	st.global.f32 	[%rd361], %f539;
	add.s32 	%r68, %r72, -3;
	mul.wide.u32 	%rd362, %r68, 4;
	add.s64 	%rd363, %rd4, %rd362;
	ld.global.f32 	%f540, [%rd363];
	sub.f32 	%f541, %f539, %f540;
	mul.f32 	%f542, %f541, 0fBE8930A4;
	st.global.f32 	[%rd363], %f542;
	add.s32 	%r72, %r72, -4;
$L__BB1_59:
	setp.eq.s32 	%p53, %r16, 0;
	@%p53 bra 	$L__BB1_62;
	neg.s32 	%r74, %r16;
$L__BB1_61:
	.pragma "nounroll";
	mul.wide.u32 	%rd364, %r72, 4;
	add.s64 	%rd365, %rd4, %rd364;
	ld.global.f32 	%f543, [%rd365+4];
	ld.global.f32 	%f544, [%rd365];
	sub.f32 	%f545, %f543, %f544;
	mul.f32 	%f546, %f545, 0fBE8930A4;
	st.global.f32 	[%rd365], %f546;
	add.s32 	%r72, %r72, -1;
	add.s32 	%r74, %r74, 1;
	setp.ne.s32 	%p54, %r74, 0;
	@%p54 bra 	$L__BB1_61;
$L__BB1_62:
	ret;

}


// ===== COMPILED SASS (sm_100) =====

	.target	sm_100

	.elftype	@"ET_EXEC"


//--------------------- .note.nv.tkinfo           --------------------------
	.section	.note.nv.tkinfo,"",@"SHT_NOTE"
	.sectionflags	@"SHF_NOTE_NV_TKINFO"
	.tkinfo
        /*0018*/ 	.word	0x00000002
        /*0030*/ 	.string	""
        /*0030*/ 	.string	"ptxas"
        /*0030*/ 	.string	"Cuda compilation tools, release 13.0, V13.0.88"
        /*0030*/ 	.string	"Build cuda_13.0.r13.0/compiler.36424714_0"
        /*0030*/ 	.string	"-arch sm_100 -m 64 "



//--------------------- .note.nv.cuinfo           --------------------------
	.section	.note.nv.cuinfo,"",@"SHT_NOTE"
	.sectionflags	@"SHF_NOTE_NV_CUINFO"
        /*0018*/ 	.short	0x0002
        /*001a*/ 	.short	0x0064
        /*001c*/ 	.short	0x0082
	.zero		2


//--------------------- .nv.info                  --------------------------
	.section	.nv.info,"",@"SHT_CUDA_INFO"
	.align	4


	//----- nvinfo : EIATTR_REGCOUNT
	.align		4
        /*0000*/ 	.byte	0x04, 0x2f
        /*0002*/ 	.short	(.L_1 - .L_0)
	.align		4
.L_0:
        /*0004*/ 	.word	index@(_Z24transposeNoBankConflictsPfPKf)
        /*0008*/ 	.word	0x00000018


	//----- nvinfo : EIATTR_FRAME_SIZE
	.align		4
.L_1:
        /*000c*/ 	.byte	0x04, 0x11
        /*000e*/ 	.short	(.L_3 - .L_2)
	.align		4
.L_2:
        /*0010*/ 	.word	index@(_Z24transposeNoBankConflictsPfPKf)
        /*0014*/ 	.word	0x00000000


	//----- nvinfo : EIATTR_REGCOUNT
	.align		4
.L_3:
        /*0018*/ 	.byte	0x04, 0x2f
        /*001a*/ 	.short	(.L_5 - .L_4)
	.align		4
.L_4:
        /*001c*/ 	.word	index@(_Z47iirConvolve2D_Cardinal_Bspline_3_MirrorOffBoundPfS_mm)
        /*0020*/ 	.word	0x00000020


	//----- nvinfo : EIATTR_FRAME_SIZE
	.align		4
.L_5:
        /*0024*/ 	.byte	0x04, 0x11
        /*0026*/ 	.short	(.L_7 - .L_6)
	.align		4
.L_6:
        /*0028*/ 	.word	index@($__internal_0_$__cuda_sm3x_div_rn_noftz_f32_slowpath)
        /*002c*/ 	.word	0x00000000


	//----- nvinfo : EIATTR_FRAME_SIZE
	.align		4
.L_7:
        /*0030*/ 	.byte	0x04, 0x11
        /*0032*/ 	.short	(.L_9 - .L_8)
	.align		4
.L_8:
        /*0034*/ 	.word	index@(_Z47iirConvolve2D_Cardinal_Bspline_3_MirrorOffBoundPfS_mm)
        /*0038*/ 	.word	0x00000000


	//----- nvinfo : EIATTR_MIN_STACK_SIZE
	.align		4
.L_9:
        /*003c*/ 	.byte	0x04, 0x12
        /*003e*/ 	.short	(.L_11 - .L_10)
	.align		4
.L_10:
        /*0040*/ 	.word	index@(_Z47iirConvolve2D_Cardinal_Bspline_3_MirrorOffBoundPfS_mm)
        /*0044*/ 	.word	0x00000000


	//----- nvinfo : EIATTR_MIN_STACK_SIZE
	.align		4
.L_11:
        /*0048*/ 	.byte	0x04, 0x12
        /*004a*/ 	.short	(.L_13 - .L_12)
	.align		4
.L_12:
        /*004c*/ 	.word	index@(_Z24transposeNoBankConflictsPfPKf)
        /*0050*/ 	.word	0x00000000
.L_13:


//--------------------- .nv.compat                --------------------------
	.section	.nv.compat,"",@"SHT_CUDA_COMPAT_INFO"
	.align	4
        /*0000*/ 	.byte	0x02, 0x09, 0x00, 0x00, 0x02, 0x02, 0x01, 0x00, 0x02, 0x05, 0x05, 0x00, 0x03, 0x07, 0x01, 0x01
        /*0010*/ 	.byte	0x02, 0x03, 0x00, 0x00, 0x02, 0x06, 0x01, 0x00, 0x04, 0x0b, 0x08, 0x00, 0x01, 0x00, 0x00, 0x00
        /*0020*/ 	.byte	0x00, 0x00, 0x00, 0x00


//--------------------- .nv.info._Z47iirConvolve2D_Cardinal_Bspline_3_MirrorOffBoundPfS_mm --------------------------
	.section	.nv.info._Z47iirConvolve2D_Cardinal_Bspline_3_MirrorOffBoundPfS_mm,"",@"SHT_CUDA_INFO"
	.sectionflags	@""
	.align	4


	//----- nvinfo : EIATTR_CUDA_API_VERSION
	.align		4
        /*0000*/ 	.byte	0x04, 0x37
        /*0002*/ 	.short	(.L_15 - .L_14)
.L_14:
        /*0004*/ 	.word	0x00000082


	//----- nvinfo : EIATTR_KPARAM_INFO
	.align		4
.L_15:
        /*0008*/ 	.byte	0x04, 0x17
        /*000a*/ 	.short	(.L_17 - .L_16)
.L_16:
        /*000c*/ 	.word	0x00000000
        /*0010*/ 	.short	0x0003
        /*0012*/ 	.short	0x0018
        /*0014*/ 	.byte	0x00, 0xf0, 0x21, 0x00


	//----- nvinfo : EIATTR_KPARAM_INFO
	.align		4
.L_17:
        /*0018*/ 	.byte	0x04, 0x17
        /*001a*/ 	.short	(.L_19 - .L_18)
.L_18:
        /*001c*/ 	.word	0x00000000
        /*0020*/ 	.short	0x0002
        /*0022*/ 	.short	0x0010
        /*0024*/ 	.byte	0x00, 0xf0, 0x21, 0x00


	//----- nvinfo : EIATTR_KPARAM_INFO
	.align		4
.L_19:
        /*0028*/ 	.byte	0x04, 0x17
        /*002a*/ 	.short	(.L_21 - .L_20)
.L_20:
        /*002c*/ 	.word	0x00000000
        /*0030*/ 	.short	0x0001
        /*0032*/ 	.short	0x0008
        /*0034*/ 	.byte	0x00, 0xf5, 0x21, 0x00


	//----- nvinfo : EIATTR_KPARAM_INFO
	.align		4
.L_21:
        /*0038*/ 	.byte	0x04, 0x17
        /*003a*/ 	.short	(.L_23 - .L_22)
.L_22:
        /*003c*/ 	.word	0x00000000
        /*0040*/ 	.short	0x0000
        /*0042*/ 	.short	0x0000
        /*0044*/ 	.byte	0x00, 0xf5, 0x21, 0x00


	//----- nvinfo : EIATTR_SPARSE_MMA_MASK
	.align		4
.L_23:
        /*0048*/ 	.byte	0x03, 0x50
        /*004a*/ 	.short	0x0000


	//----- nvinfo : EIATTR_MAXREG_COUNT
	.align		4
        /*004c*/ 	.byte	0x03, 0x1b
        /*004e*/ 	.short	0x00ff


	//----- nvinfo : EIATTR_MERCURY_ISA_VERSION
	.align		4
        /*0050*/ 	.byte	0x03, 0x5f
        /*0052*/ 	.short	0x0101


	//----- nvinfo : EIATTR_VRC_CTA_INIT_COUNT
	.align		4
        /*0054*/ 	.byte	0x02, 0x4a
	.zero		1
	.zero		1


	//----- nvinfo : EIATTR_EXIT_INSTR_OFFSETS
	.align		4
        /*0058*/ 	.byte	0x04, 0x1c
        /*005a*/ 	.short	(.L_25 - .L_24)


	//   ....[0]....
.L_24:
        /*005c*/ 	.word	0x00004070


	//   ....[1]....
        /*0060*/ 	.word	0x00004770


	//   ....[2]....
        /*0064*/ 	.word	0x00004ad0


	//   ....[3]....
        /*0068*/ 	.word	0x00004cb0


	//   ....[4]....
        /*006c*/ 	.word	0x00004d70


	//----- nvinfo : EIATTR_CRS_STACK_SIZE
	.align		4
.L_25:
        /*0070*/ 	.byte	0x04, 0x1e
        /*0072*/ 	.short	(.L_27 - .L_26)
.L_26:
        /*0074*/ 	.word	0x00000000


	//----- nvinfo : EIATTR_CBANK_PARAM_SIZE
	.align		4
.L_27:
        /*0078*/ 	.byte	0x03, 0x19
        /*007a*/ 	.short	0x0020


	//----- nvinfo : EIATTR_PARAM_CBANK
	.align		4
        /*007c*/ 	.byte	0x04, 0x0a
        /*007e*/ 	.short	(.L_29 - .L_28)
	.align		4
.L_28:
        /*0080*/ 	.word	index@(.nv.constant0._Z47iirConvolve2D_Cardinal_Bspline_3_MirrorOffBoundPfS_mm)
        /*0084*/ 	.short	0x0380
        /*0086*/ 	.short	0x0020


	//----- nvinfo : EIATTR_SW_WAR
	.align		4
.L_29:
        /*0088*/ 	.byte	0x04, 0x36
        /*008a*/ 	.short	(.L_31 - .L_30)
.L_30:
        /*008c*/ 	.word	0x00000008
.L_31:


//--------------------- .nv.info._Z24transposeNoBankConflictsPfPKf --------------------------
	.section	.nv.info._Z24transposeNoBankConflictsPfPKf,"",@"SHT_CUDA_INFO"
	.sectionflags	@""
	.align	4


	//----- nvinfo : EIATTR_CUDA_API_VERSION
	.align		4
        /*0000*/ 	.byte	0x04, 0x37
        /*0002*/ 	.short	(.L_33 - .L_32)
.L_32:
        /*0004*/ 	.word	0x00000082


	//----- nvinfo : EIATTR_KPARAM_INFO
	.align		4
.L_33:
        /*0008*/ 	.byte	0x04, 0x17
        /*000a*/ 	.short	(.L_35 - .L_34)
.L_34:
        /*000c*/ 	.word	0x00000000
        /*0010*/ 	.short	0x0001
        /*0012*/ 	.short	0x0008
        /*0014*/ 	.byte	0x00, 0xf5, 0x21, 0x00


	//----- nvinfo : EIATTR_KPARAM_INFO
	.align		4
.L_35:
        /*0018*/ 	.byte	0x04, 0x17
        /*001a*/ 	.short	(.L_37 - .L_36)
.L_36:
        /*001c*/ 	.word	0x00000000
        /*0020*/ 	.short	0x0000
        /*0022*/ 	.short	0x0000
        /*0024*/ 	.byte	0x00, 0xf5, 0x21, 0x00


	//----- nvinfo : EIATTR_SPARSE_MMA_MASK
	.align		4
.L_37:
        /*0028*/ 	.byte	0x03, 0x50
        /*002a*/ 	.short	0x0000


	//----- nvinfo : EIATTR_MAXREG_COUNT
	.align		4
        /*002c*/ 	.byte	0x03, 0x1b
        /*002e*/ 	.short	0x00ff


	//----- nvinfo : EIATTR_NUM_BARRIERS
	.align		4
        /*0030*/ 	.byte	0x02, 0x4c
        /*0032*/ 	.byte	0x01
	.zero		1


	//----- nvinfo : EIATTR_MERCURY_ISA_VERSION
	.align		4
        /*0034*/ 	.byte	0x03, 0x5f
        /*0036*/ 	.short	0x0101


	//----- nvinfo : EIATTR_VRC_CTA_INIT_COUNT
	.align		4
        /*0038*/ 	.byte	0x02, 0x4a
	.zero		1
	.zero		1


	//----- nvinfo : EIATTR_EXIT_INSTR_OFFSETS
	.align		4
        /*003c*/ 	.byte	0x04, 0x1c
        /*003e*/ 	.short	(.L_39 - .L_38)


	//   ....[0]....
.L_38:
        /*0040*/ 	.word	0x00000360


	//----- nvinfo : EIATTR_CBANK_PARAM_SIZE
	.align		4
.L_39:
        /*0044*/ 	.byte	0x03, 0x19
        /*0046*/ 	.short	0x0010


	//----- nvinfo : EIATTR_PARAM_CBANK
	.align		4
        /*0048*/ 	.byte	0x04, 0x0a
        /*004a*/ 	.short	(.L_41 - .L_40)
	.align		4
.L_40:
        /*004c*/ 	.word	index@(.nv.constant0._Z24transposeNoBankConflictsPfPKf)
        /*0050*/ 	.short	0x0380
        /*0052*/ 	.short	0x0010


	//----- nvinfo : EIATTR_SW_WAR
	.align		4
.L_41:
        /*0054*/ 	.byte	0x04, 0x36
        /*0056*/ 	.short	(.L_43 - .L_42)
.L_42:
        /*0058*/ 	.word	0x00000008
.L_43:


//--------------------- .nv.callgraph             --------------------------
	.section	.nv.callgraph,"",@"SHT_CUDA_CALLGRAPH"
	.align	4
	.sectionentsize	8
	.align		4
        /*0000*/ 	.word	0x00000000
	.align		4
        /*0004*/ 	.word	0xffffffff
	.align		4
        /*0008*/ 	.word	0x00000000
	.align		4
        /*000c*/ 	.word	0xfffffffe
	.align		4
        /*0010*/ 	.word	0x00000000
	.align		4
        /*0014*/ 	.word	0xfffffffd
	.align		4
        /*0018*/ 	.word	0x00000000
	.align		4
        /*001c*/ 	.word	0xfffffffc


//--------------------- .text._Z47iirConvolve2D_Cardinal_Bspline_3_MirrorOffBoundPfS_mm --------------------------
	.section	.text._Z47iirConvolve2D_Cardinal_Bspline_3_MirrorOffBoundPfS_mm,"ax",@progbits
	.align	128
        .global         _Z47iirConvolve2D_Cardinal_Bspline_3_MirrorOffBoundPfS_mm
        .type           _Z47iirConvolve2D_Cardinal_Bspline_3_MirrorOffBoundPfS_mm,@function
        .size           _Z47iirConvolve2D_Cardinal_Bspline_3_MirrorOffBoundPfS_mm,(.L_x_43 - _Z47iirConvolve2D_Cardinal_Bspline_3_MirrorOffBoundPfS_mm)
        .other          _Z47iirConvolve2D_Cardinal_Bspline_3_MirrorOffBoundPfS_mm,@"STO_CUDA_ENTRY STV_DEFAULT"
_Z47iirConvolve2D_Cardinal_Bspline_3_MirrorOffBoundPfS_mm:
.text._Z47iirConvolve2D_Cardinal_Bspline_3_MirrorOffBoundPfS_mm:
[----:B------:R-:W-:Y:S01]  /*0000*/  LDC R1, c[0x0][0x37c] ;  /* 0x0000df00ff017b82 */ /* 0x000fe20000000800 */
[----:B------:R-:W0:Y:S07]  /*0010*/  S2R R0, SR_TID.Y ;  /* 0x0000000000007919 */ /* 0x000e2e0000002200 */
[----:B------:R-:W0:Y:S01]  /*0020*/  S2UR UR4, SR_CTAID.Y ;  /* 0x00000000000479c3 */ /* 0x000e220000002600 */
[----:B------:R-:W1:Y:S01]  /*0030*/  LDCU.64 UR6, c[0x0][0x388] ;  /* 0x00007100ff0677ac */ /* 0x000e620008000a00 */
[----:B------:R-:W2:Y:S06]  /*0040*/  LDCU.64 UR10, c[0x0][0x358] ;  /* 0x00006b00ff0a77ac */ /* 0x000eac0008000a00 */
[----:B------:R-:W0:Y:S08]  /*0050*/  LDC R9, c[0x0][0x364] ;  /* 0x0000d900ff097b82 */ /* 0x000e300000000800 */
[----:B------:R-:W3:Y:S01]  /*0060*/  LDC.64 R2, c[0x0][0x390] ;  /* 0x0000e400ff027b82 */ /* 0x000ee20000000a00 */
[----:B0-----:R-:W-:Y:S01]  /*0070*/  IMAD R9, R9, UR4, R0 ;  /* 0x0000000409097c24 */ /* 0x001fe2000f8e0200 */
[----:B---3--:R-:W-:-:S03]  /*0080*/  ISETP.NE.U32.AND P0, PT, R2, RZ, PT ;  /* 0x000000ff0200720c */ /* 0x008fc60003f05070 */
[----:B------:R-:W-:Y:S01]  /*0090*/  IMAD.WIDE.U32 R4, R9, R2, RZ ;  /* 0x0000000209047225 */ /* 0x000fe200078e00ff */
[----:B------:R-:W-:-:S03]  /*00a0*/  ISETP.NE.AND.EX P0, PT, R3, RZ, PT, P0 ;  /* 0x000000ff0300720c */ /* 0x000fc60003f05300 */
[----:B------:R-:W-:Y:S02]  /*00b0*/  IMAD.SHL.U32 R16, R4, 0x4, RZ ;  /* 0x0000000404107824 */ /* 0x000fe400078e00ff */
[----:B------:R-:W-:-:S03]  /*00c0*/  IMAD R9, R9, R3, R5 ;  /* 0x0000000309097224 */ /* 0x000fc600078e0205 */
[----:B-1----:R-:W-:Y:S02]  /*00d0*/  IADD3 R6, P1, PT, R16, UR6, RZ ;  /* 0x0000000610067c10 */ /* 0x002fe4000ff3e0ff */
[----:B------:R-:W-:-:S04]  /*00e0*/  SHF.L.U64.HI R17, R4, 0x2, R9 ;  /* 0x0000000204117819 */ /* 0x000fc80000010209 */
[----:B------:R-:W-:Y:S01]  /*00f0*/  IADD3.X R7, PT, PT, R17, UR7, RZ, P1, !PT ;  /* 0x0000000711077c10 */ /* 0x000fe20008ffe4ff */
[----:B--2---:R-:W-:Y:S06]  /*0100*/  @!P0 BRA `(.L_x_0) ;  /* 0x00000010007c8947 */ /* 0x004fec0003800000 */
[C---:B------:R-:W-:Y:S01]  /*0110*/  ISETP.GE.U32.AND P2, PT, R2.reuse, 0x10, PT ;  /* 0x000000100200780c */ /* 0x040fe20003f46070 */
[----:B------:R-:W-:Y:S01]  /*0120*/  HFMA2 R0, -RZ, RZ, 0, 0 ;  /* 0x00000000ff007431 */ /* 0x000fe200000001ff */
[----:B------:R-:W-:Y:S01]  /*0130*/  LOP3.LUT R18, R2, 0xf, RZ, 0xc0, !PT ;  /* 0x0000000f02127812 */ /* 0x000fe200078ec0ff */
[----:B------:R-:W-:Y:S01]  /*0140*/  IMAD.MOV.U32 R11, RZ, RZ, RZ ;  /* 0x000000ffff0b7224 */ /* 0x000fe200078e00ff */
[----:B------:R-:W-:Y:S02]  /*0150*/  ISETP.GE.U32.AND.EX P2, PT, R3, RZ, PT, P2 ;  /* 0x000000ff0300720c */ /* 0x000fe40003f46120 */
[----:B------:R-:W-:-:S04]  /*0160*/  ISETP.NE.U32.AND P1, PT, R18, RZ, PT ;  /* 0x000000ff1200720c */ /* 0x000fc80003f25070 */
[----:B------:R-:W-:-:S07]  /*0170*/  ISETP.NE.AND.EX P1, PT, RZ, RZ, PT, P1 ;  /* 0x000000ffff00720c */ /* 0x000fce0003f25310 */
[----:B------:R-:W-:Y:S06]  /*0180*/  @!P2 BRA `(.L_x_1) ;  /* 0x000000040020a947 */ /* 0x000fec0003800000 */
[----:B------:R-:W0:Y:S01]  /*0190*/  LDC R0, c[0x0][0x394] ;  /* 0x0000e500ff007b82 */ /* 0x000e220000000800 */
[----:B------:R-:W1:Y:S01]  /*01a0*/  LDCU.64 UR4, c[0x0][0x380] ;  /* 0x00007000ff0477ac */ /* 0x000e620008000a00 */
[----:B------:R-:W-:Y:S02]  /*01b0*/  IADD3 R16, P2, PT, R16, 0x20, RZ ;  /* 0x0000002010107810 */ /* 0x000fe40007f5e0ff */
[----:B------:R-:W-:-:S03]  /*01c0*/  LOP3.LUT R11, R2, 0xfffffff0, RZ, 0xc0, !PT ;  /* 0xfffffff0020b7812 */ /* 0x000fc600078ec0ff */
[----:B------:R-:W-:Y:S01]  /*01d0*/  IMAD.X R17, RZ, RZ, R17, P2 ;  /* 0x000000ffff117224 */ /* 0x000fe200010e0611 */
[----:B------:R-:W-:Y:S01]  /*01e0*/  IADD3 R20, P2, PT, R16, UR6, RZ ;  /* 0x0000000610147c10 */ /* 0x000fe2000ff5e0ff */
[----:B------:R-:W-:-:S03]  /*01f0*/  IMAD.MOV.U32 R10, RZ, RZ, R11 ;  /* 0x000000ffff0a7224 */ /* 0x000fc600078e000b */
[----:B------:R-:W-:Y:S02]  /*0200*/  IADD3.X R19, PT, PT, R17, UR7, RZ, P2, !PT ;  /* 0x0000000711137c10 */ /* 0x000fe400097fe4ff */
[----:B-1----:R-:W-:-:S04]  /*0210*/  IADD3 R16, P3, PT, R16, UR4, RZ ;  /* 0x0000000410107c10 */ /* 0x002fc8000ff7e0ff */
[----:B------:R-:W-:Y:S02]  /*0220*/  IADD3.X R17, PT, PT, R17, UR5, RZ, P3, !PT ;  /* 0x0000000511117c10 */ /* 0x000fe40009ffe4ff */
[----:B0-----:R-:W-:-:S07]  /*0230*/  MOV R8, R0 ;  /* 0x0000000000087202 */ /* 0x001fce0000000f00 */
.L_x_2:
[----:B------:R-:W-:Y:S02]  /*0240*/  IMAD.MOV.U32 R12, RZ, RZ, R16 ;  /* 0x000000ffff0c7224 */ /* 0x000fe400078e0010 */
[----:B------:R-:W-:-:S05]  /*0250*/  IMAD.MOV.U32 R13, RZ, RZ, R17 ;  /* 0x000000ffff0d7224 */ /* 0x000fca00078e0011 */
[----:B-1----:R-:W2:Y:S01]  /*0260*/  LDG.E R14, desc[UR10][R12.64+-0x20] ;  /* 0xffffe00a0c0e7981 */ /* 0x002ea2000c1e1900 */
[----:B------:R-:W-:Y:S02]  /*0270*/  IMAD.MOV.U32 R15, RZ, RZ, R19 ;  /* 0x000000ffff0f7224 */ /* 0x000fe400078e0013 */
[----:B--2---:R-:W-:Y:S01]  /*0280*/  FMUL R17, R14, 5.9999995231628417969 ;  /* 0x40bfffff0e117820 */ /* 0x004fe20000400000 */
[----:B------:R-:W-:-:S05]  /*0290*/  MOV R14, R20 ;  /* 0x00000014000e7202 */ /* 0x000fca0000000f00 */
[----:B------:R0:W-:Y:S04]  /*02a0*/  STG.E desc[UR10][R14.64+-0x20], R17 ;  /* 0xffffe0110e007986 */ /* 0x0001e8000c10190a */
[----:B------:R-:W2:Y:S02]  /*02b0*/  LDG.E R16, desc[UR10][R12.64+-0x1c] ;  /* 0xffffe40a0c107981 */ /* 0x000ea4000c1e1900 */
[----:B--2---:R-:W-:-:S05]  /*02c0*/  FMUL R19, R16, 5.9999995231628417969 ;  /* 0x40bfffff10137820 */ /* 0x004fca0000400000 */
[----:B------:R1:W-:Y:S04]  /*02d0*/  STG.E desc[UR10][R14.64+-0x1c], R19 ;  /* 0xffffe4130e007986 */ /* 0x0003e8000c10190a */
[----:B------:R-:W2:Y:S02]  /*02e0*/  LDG.E R16, desc[UR10][R12.64+-0x18] ;  /* 0xffffe80a0c107981 */ /* 0x000ea4000c1e1900 */
[----:B--2---:R-:W-:-:S05]  /*02f0*/  FMUL R21, R16, 5.9999995231628417969 ;  /* 0x40bfffff10157820 */ /* 0x004fca0000400000 */
[----:B------:R2:W-:Y:S04]  /*0300*/  STG.E desc[UR10][R14.64+-0x18], R21 ;  /* 0xffffe8150e007986 */ /* 0x0005e8000c10190a */
[----:B------:R-:W3:Y:S02]  /*0310*/  LDG.E R16, desc[UR10][R12.64+-0x14] ;  /* 0xffffec0a0c107981 */ /* 0x000ee4000c1e1900 */
[----:B---3--:R-:W-:-:S05]  /*0320*/  FMUL R23, R16, 5.9999995231628417969 ;  /* 0x40bfffff10177820 */ /* 0x008fca0000400000 */
[----:B------:R3:W-:Y:S04]  /*0330*/  STG.E desc[UR10][R14.64+-0x14], R23 ;  /* 0xffffec170e007986 */ /* 0x0007e8000c10190a */
[----:B------:R-:W0:Y:S02]  /*0340*/  LDG.E R16, desc[UR10][R12.64+-0x10] ;  /* 0xfffff00a0c107981 */ /* 0x000e24000c1e1900 */
[----:B0-----:R-:W-:-:S05]  /*0350*/  FMUL R17, R16, 5.9999995231628417969 ;  /* 0x40bfffff10117820 */ /* 0x001fca0000400000 */
[----:B------:R0:W-:Y:S04]  /*0360*/  STG.E desc[UR10][R14.64+-0x10], R17 ;  /* 0xfffff0110e007986 */ /* 0x0001e8000c10190a */
[----:B------:R-:W1:Y:S02]  /*0370*/  LDG.E R16, desc[UR10][R12.64+-0xc] ;  /* 0xfffff40a0c107981 */ /* 0x000e64000c1e1900 */
[----:B-1----:R-:W-:-:S05]  /*0380*/  FMUL R19, R16, 5.9999995231628417969 ;  /* 0x40bfffff10137820 */ /* 0x002fca0000400000 */
        /* <DEDUP_REMOVED lines=18> */
[----:B------:R-:W-:Y:S04]  /*04b0*/  STG.E desc[UR10][R14.64+0xc], R23 ;  /* 0x00000c170e007986 */ /* 0x000fe8000c10190a */
[----:B------:R-:W0:Y:S02]  /*04c0*/  LDG.E R16, desc[UR10][R12.64+0x10] ;  /* 0x0000100a0c107981 */ /* 0x000e24000c1e1900 */
[----:B0-----:R-:W-:-:S05]  /*04d0*/  FMUL R17, R16, 5.9999995231628417969 ;  /* 0x40bfffff10117820 */ /* 0x001fca0000400000 */
[----:B------:R-:W-:Y:S04]  /*04e0*/  STG.E desc[UR10][R14.64+0x10], R17 ;  /* 0x000010110e007986 */ /* 0x000fe8000c10190a */
[----:B------:R-:W1:Y:S02]  /*04f0*/  LDG.E R16, desc[UR10][R12.64+0x14] ;  /* 0x0000140a0c107981 */ /* 0x000e64000c1e1900 */
[----:B-1----:R-:W-:-:S05]  /*0500*/  FMUL R19, R16, 5.9999995231628417969 ;  /* 0x40bfffff10137820 */ /* 0x002fca0000400000 */
[----:B------:R0:W-:Y:S04]  /*0510*/  STG.E desc[UR10][R14.64+0x14], R19 ;  /* 0x000014130e007986 */ /* 0x0001e8000c10190a */
[----:B------:R-:W2:Y:S02]  /*0520*/  LDG.E R16, desc[UR10][R12.64+0x18] ;  /* 0x0000180a0c107981 */ /* 0x000ea4000c1e1900 */
[----:B--2---:R-:W-:-:S05]  /*0530*/  FMUL R21, R16, 5.9999995231628417969 ;  /* 0x40bfffff10157820 */ /* 0x004fca0000400000 */
[----:B------:R1:W-:Y:S04]  /*0540*/  STG.E desc[UR10][R14.64+0x18], R21 ;  /* 0x000018150e007986 */ /* 0x0003e8000c10190a */
[----:B------:R-:W2:Y:S01]  /*0550*/  LDG.E R16, desc[UR10][R12.64+0x1c] ;  /* 0x00001c0a0c107981 */ /* 0x000ea2000c1e1900 */
[----:B------:R-:W-:Y:S02]  /*0560*/  IADD3 R10, P2, PT, R10, -0x10, RZ ;  /* 0xfffffff00a0a7810 */ /* 0x000fe40007f5e0ff */
[----:B------:R-:W-:Y:S02]  /*0570*/  IADD3 R20, P3, PT, R14, 0x40, RZ ;  /* 0x000000400e147810 */ /* 0x000fe40007f7e0ff */
[----:B------:R-:W-:Y:S02]  /*0580*/  IADD3.X R8, PT, PT, R8, -0x1, RZ, P2, !PT ;  /* 0xffffffff08087810 */ /* 0x000fe400017fe4ff */
[----:B------:R-:W-:Y:S01]  /*0590*/  ISETP.NE.U32.AND P2, PT, R10, RZ, PT ;  /* 0x000000ff0a00720c */ /* 0x000fe20003f45070 */
[----:B0-----:R-:W-:-:S03]  /*05a0*/  IMAD.X R19, RZ, RZ, R15, P3 ;  /* 0x000000ffff137224 */ /* 0x001fc600018e060f */
[----:B------:R-:W-:Y:S01]  /*05b0*/  ISETP.NE.AND.EX P2, PT, R8, RZ, PT, P2 ;  /* 0x000000ff0800720c */ /* 0x000fe20003f45320 */
[----:B--2---:R-:W-:Y:S01]  /*05c0*/  FMUL R23, R16, 5.9999995231628417969 ;  /* 0x40bfffff10177820 */ /* 0x004fe20000400000 */
[----:B------:R-:W-:-:S04]  /*05d0*/  IADD3 R16, P4, PT, R12, 0x40, RZ ;  /* 0x000000400c107810 */ /* 0x000fc80007f9e0ff */
[----:B------:R1:W-:Y:S01]  /*05e0*/  STG.E desc[UR10][R14.64+0x1c], R23 ;  /* 0x00001c170e007986 */ /* 0x0003e2000c10190a */
[----:B------:R-:W-:-:S06]  /*05f0*/  IADD3.X R17, PT, PT, RZ, R13, RZ, P4, !PT ;  /* 0x0000000dff117210 */ /* 0x000fcc00027fe4ff */
[----:B------:R-:W-:Y:S05]  /*0600*/  @P2 BRA `(.L_x_2) ;  /* 0xfffffffc000c2947 */ /* 0x000fea000383ffff */
.L_x_1:
[----:B------:R-:W-:Y:S05]  /*0610*/  @!P1 BRA `(.L_x_0) ;  /* 0x0000000c00389947 */ /* 0x000fea0003800000 */
[----:B------:R-:W-:Y:S02]  /*0620*/  ISETP.GE.U32.AND P2, PT, R18, 0x8, PT ;  /* 0x000000081200780c */ /* 0x000fe40003f46070 */
[----:B------:R-:W-:Y:S02]  /*0630*/  LOP3.LUT R10, R2, 0x7, RZ, 0xc0, !PT ;  /* 0x00000007020a7812 */ /* 0x000fe400078ec0ff */
[----:B------:R-:W-:Y:S02]  /*0640*/  ISETP.GE.U32.AND.EX P2, PT, RZ, RZ, PT, P2 ;  /* 0x000000ffff00720c */ /* 0x000fe40003f46120 */
[----:B------:R-:W-:-:S04]  /*0650*/  ISETP.NE.U32.AND P1, PT, R10, RZ, PT ;  /* 0x000000ff0a00720c */ /* 0x000fc80003f25070 */
[----:B------:R-:W-:-:S07]  /*0660*/  ISETP.NE.AND.EX P1, PT, RZ, RZ, PT, P1 ;  /* 0x000000ffff00720c */ /* 0x000fce0003f25310 */
[----:B------:R-:W-:Y:S06]  /*0670*/  @!P2 BRA `(.L_x_3) ;  /* 0x0000000400d4a947 */ /* 0x000fec0003800000 */
[----:B------:R-:W0:Y:S01]  /*0680*/  LDCU.64 UR4, c[0x0][0x380] ;  /* 0x00007000ff0477ac */ /* 0x000e220008000a00 */
[----:B------:R-:W-:-:S05]  /*0690*/  IADD3 R8, P2, PT, R11, R4, RZ ;  /* 0x000000040b087210 */ /* 0x000fca0007f5e0ff */
[----:B------:R-:W-:Y:S01]  /*06a0*/  IMAD.X R13, R0, 0x1, R9, P2 ;  /* 0x00000001000d7824 */ /* 0x000fe200010e0609 */
[----:B0-----:R-:W-:-:S04]  /*06b0*/  LEA R12, P2, R8, UR4, 0x2 ;  /* 0x00000004080c7c11 */ /* 0x001fc8000f8410ff */
[----:B------:R-:W-:-:S05]  /*06c0*/  LEA.HI.X R13, R8, UR5, R13, 0x2, P2 ;  /* 0x00000005080d7c11 */ /* 0x000fca00090f140d */
[----:B------:R-:W2:Y:S01]  /*06d0*/  LDG.E R12, desc[UR10][R12.64] ;  /* 0x0000000a0c0c7981 */ /* 0x000ea2000c1e1900 */
[C---:B------:R-:W-:Y:S02]  /*06e0*/  IADD3 R25, P2, PT, R11.reuse, 0x1, RZ ;  /* 0x000000010b197810 */ /* 0x040fe40007f5e0ff */
[----:B-1----:R-:W-:Y:S02]  /*06f0*/  LEA R14, P3, R11, R6, 0x2 ;  /* 0x000000060b0e7211 */ /* 0x002fe400078610ff */
[----:B------:R-:W-:Y:S02]  /*0700*/  IADD3 R8, P4, PT, R25, R4, RZ ;  /* 0x0000000419087210 */ /* 0x000fe40007f9e0ff */
[----:B------:R-:W-:-:S03]  /*0710*/  LEA.HI.X R15, R11, R7, R0, 0x2, P3 ;  /* 0x000000070b0f7211 */ /* 0x000fc600018f1400 */
[----:B------:R-:W-:Y:S01]  /*0720*/  IMAD.X R17, RZ, RZ, R9, P4 ;  /* 0x000000ffff117224 */ /* 0x000fe200020e0609 */
[----:B------:R-:W-:-:S04]  /*0730*/  LEA R20, P4, R8, UR4, 0x2 ;  /* 0x0000000408147c11 */ /* 0x000fc8000f8810ff */
[----:B------:R-:W-:Y:S01]  /*0740*/  LEA.HI.X R21, R8, UR5, R17, 0x2, P4 ;  /* 0x0000000508157c11 */ /* 0x000fe2000a0f1411 */
[----:B--2---:R-:W-:-:S05]  /*0750*/  FMUL R23, R12, 5.9999995231628417969 ;  /* 0x40bfffff0c177820 */ /* 0x004fca0000400000 */
[----:B------:R0:W-:Y:S04]  /*0760*/  STG.E desc[UR10][R14.64], R23 ;  /* 0x000000170e007986 */ /* 0x0001e8000c10190a */
[----:B------:R-:W2:Y:S01]  /*0770*/  LDG.E R20, desc[UR10][R20.64] ;  /* 0x0000000a14147981 */ /* 0x000ea2000c1e1900 */
[----:B------:R-:W-:Y:S01]  /*0780*/  IADD3 R17, P3, PT, R11, 0x2, RZ ;  /* 0x000000020b117810 */ /* 0x000fe20007f7e0ff */
[----:B------:R-:W-:Y:S01]  /*0790*/  IMAD.SHL.U32 R19, R25, 0x4, RZ ;  /* 0x0000000419137824 */ /* 0x000fe200078e00ff */
[----:B------:R-:W-:Y:S02]  /*07a0*/  IADD3.X R12, PT, PT, RZ, R0, RZ, P2, !PT ;  /* 0x00000000ff0c7210 */ /* 0x000fe400017fe4ff */
[----:B------:R-:W-:Y:S02]  /*07b0*/  IADD3 R8, P2, PT, R17, R4, RZ ;  /* 0x0000000411087210 */ /* 0x000fe40007f5e0ff */
[----:B------:R-:W-:-:S02]  /*07c0*/  SHF.L.U64.HI R25, R25, 0x2, R12 ;  /* 0x0000000219197819 */ /* 0x000fc4000001020c */
[----:B------:R-:W-:Y:S01]  /*07d0*/  LOP3.LUT R19, R19, 0xfffffffc, RZ, 0xc0, !PT ;  /* 0xfffffffc13137812 */ /* 0x000fe200078ec0ff */
[----:B------:R-:W-:Y:S01]  /*07e0*/  IMAD.X R13, RZ, RZ, R9, P2 ;  /* 0x000000ffff0d7224 */ /* 0x000fe200010e0609 */
[----:B------:R-:W-:Y:S02]  /*07f0*/  LOP3.LUT R25, R25, 0x3, RZ, 0xc0, !PT ;  /* 0x0000000319197812 */ /* 0x000fe400078ec0ff */
[----:B0-----:R-:W-:Y:S02]  /*0800*/  IADD3 R14, P2, PT, R19, R6, RZ ;  /* 0x00000006130e7210 */ /* 0x001fe40007f5e0ff */
[C---:B------:R-:W-:Y:S02]  /*0810*/  LEA R18, P4, R8.reuse, UR4, 0x2 ;  /* 0x0000000408127c11 */ /* 0x040fe4000f8810ff */
[----:B------:R-:W-:Y:S02]  /*0820*/  IADD3.X R15, PT, PT, R25, R7, RZ, P2, !PT ;  /* 0x00000007190f7210 */ /* 0x000fe400017fe4ff */
[----:B------:R-:W-:Y:S01]  /*0830*/  LEA.HI.X R19, R8, UR5, R13, 0x2, P4 ;  /* 0x0000000508137c11 */ /* 0x000fe2000a0f140d */
[----:B--2---:R-:W-:-:S05]  /*0840*/  FMUL R21, R20, 5.9999995231628417969 ;  /* 0x40bfffff14157820 */ /* 0x004fca0000400000 */
[----:B------:R0:W-:Y:S04]  /*0850*/  STG.E desc[UR10][R14.64], R21 ;  /* 0x000000150e007986 */ /* 0x0001e8000c10190a */
[----:B------:R-:W2:Y:S01]  /*0860*/  LDG.E R18, desc[UR10][R18.64] ;  /* 0x0000000a12127981 */ /* 0x000ea2000c1e1900 */
[----:B------:R-:W-:Y:S01]  /*0870*/  IADD3 R13, P2, PT, R11, 0x3, RZ ;  /* 0x000000030b0d7810 */ /* 0x000fe20007f5e0ff */
[----:B------:R-:W-:Y:S02]  /*0880*/  IMAD.X R12, RZ, RZ, R0, P3 ;  /* 0x000000ffff0c7224 */ /* 0x000fe400018e0600 */
[----:B------:R-:W-:Y:S01]  /*0890*/  IMAD.SHL.U32 R23, R17, 0x4, RZ ;  /* 0x0000000411177824 */ /* 0x000fe200078e00ff */
[----:B------:R-:W-:Y:S02]  /*08a0*/  IADD3 R8, P3, PT, R13, R4, RZ ;  /* 0x000000040d087210 */ /* 0x000fe40007f7e0ff */
[----:B------:R-:W-:-:S02]  /*08b0*/  SHF.L.U64.HI R25, R17, 0x2, R12 ;  /* 0x0000000211197819 */ /* 0x000fc4000001020c */
[----:B------:R-:W-:Y:S02]  /*08c0*/  LOP3.LUT R23, R23, 0xfffffffc, RZ, 0xc0, !PT ;  /* 0xfffffffc17177812 */ /* 0x000fe400078ec0ff */
[----:B------:R-:W-:Y:S02]  /*08d0*/  IADD3.X R17, PT, PT, RZ, R9, RZ, P3, !PT ;  /* 0x00000009ff117210 */ /* 0x000fe40001ffe4ff */
[----:B------:R-:W-:Y:S02]  /*08e0*/  LOP3.LUT R25, R25, 0x3, RZ, 0xc0, !PT ;  /* 0x0000000319197812 */ /* 0x000fe400078ec0ff */
[----:B0-----:R-:W-:Y:S02]  /*08f0*/  IADD3 R14, P3, PT, R23, R6, RZ ;  /* 0x00000006170e7210 */ /* 0x001fe40007f7e0ff */
[----:B------:R-:W-:-:S03]  /*0900*/  LEA R16, P4, R8, UR4, 0x2 ;  /* 0x0000000408107c11 */ /* 0x000fc6000f8810ff */
[----:B------:R-:W-:Y:S01]  /*0910*/  IMAD.X R15, R25, 0x1, R7, P3 ;  /* 0x00000001190f7824 */ /* 0x000fe200018e0607 */
[----:B------:R-:W-:Y:S01]  /*0920*/  LEA.HI.X R17, R8, UR5, R17, 0x2, P4 ;  /* 0x0000000508117c11 */ /* 0x000fe2000a0f1411 */
[----:B--2---:R-:W-:-:S05]  /*0930*/  FMUL R21, R18, 5.9999995231628417969 ;  /* 0x40bfffff12157820 */ /* 0x004fca0000400000 */
[----:B------:R0:W-:Y:S04]  /*0940*/  STG.E desc[UR10][R14.64], R21 ;  /* 0x000000150e007986 */ /* 0x0001e8000c10190a */
[----:B------:R-:W2:Y:S01]  /*0950*/  LDG.E R16, desc[UR10][R16.64] ;  /* 0x0000000a10107981 */ /* 0x000ea2000c1e1900 */
[----:B------:R-:W-:Y:S01]  /*0960*/  IADD3 R19, P3, PT, R11, 0x4, RZ ;  /* 0x000000040b137810 */ /* 0x000fe20007f7e0ff */
[----:B------:R-:W-:Y:S01]  /*0970*/  IMAD.X R12, RZ, RZ, R0, P2 ;  /* 0x000000ffff0c7224 */ /* 0x000fe200010e0600 */
[----:B------:R-:W-:Y:S02]  /*0980*/  SHF.L.U32 R23, R13, 0x2, RZ ;  /* 0x000000020d177819 */ /* 0x000fe400000006ff */
[----:B------:R-:W-:Y:S02]  /*0990*/  IADD3 R8, P2, PT, R19, R4, RZ ;  /* 0x0000000413087210 */ /* 0x000fe40007f5e0ff */
[----:B------:R-:W-:-:S02]  /*09a0*/  SHF.L.U64.HI R25, R13, 0x2, R12 ;  /* 0x000000020d197819 */ /* 0x000fc4000001020c */
[----:B------:R-:W-:Y:S01]  /*09b0*/  LOP3.LUT R23, R23, 0xfffffffc, RZ, 0xc0, !PT ;  /* 0xfffffffc17177812 */ /* 0x000fe200078ec0ff */
[----:B------:R-:W-:Y:S01]  /*09c0*/  IMAD.X R13, RZ, RZ, R9, P2 ;  /* 0x000000ffff0d7224 */ /* 0x000fe200010e0609 */
        /* <DEDUP_REMOVED lines=53> */
[----:B------:R-:W-:Y:S01]  /*0d20*/  IMAD.SHL.U32 R17, R21, 0x4, RZ ;  /* 0x0000000415117824 */ /* 0x000fe200078e00ff */
[----:B------:R-:W-:Y:S02]  /*0d30*/  IADD3.X R0, PT, PT, RZ, R0, RZ, P2, !PT ;  /* 0x00000000ff007210 */ /* 0x000fe400017fe4ff */
[----:B------:R-:W-:Y:S02]  /*0d40*/  IADD3 R11, PT, PT, R11, 0x8, RZ ;  /* 0x000000080b0b7810 */ /* 0x000fe40007ffe0ff */
[----:B------:R-:W-:Y:S01]  /*0d50*/  SHF.L.U64.HI R21, R21, 0x2, R0 ;  /* 0x0000000215157819 */ /* 0x000fe20000010200 */
[----:B------:R-:W-:Y:S01]  /*0d60*/  IMAD.MOV.U32 R0, RZ, RZ, RZ ;  /* 0x000000ffff007224 */ /* 0x000fe200078e00ff */
[----:B------:R-:W-:-:S02]  /*0d70*/  LOP3.LUT R17, R17, 0xfffffffc, RZ, 0xc0, !PT ;  /* 0xfffffffc11117812 */ /* 0x000fc400078ec0ff */
[----:B------:R-:W-:Y:S02]  /*0d80*/  LOP3.LUT R21, R21, 0x3, RZ, 0xc0, !PT ;  /* 0x0000000315157812 */ /* 0x000fe400078ec0ff */
[----:B------:R-:W-:-:S05]  /*0d90*/  IADD3 R16, P2, PT, R17, R6, RZ ;  /* 0x0000000611107210 */ /* 0x000fca0007f5e0ff */
[----:B------:R-:W-:Y:S02]  /*0da0*/  IMAD.X R17, R21, 0x1, R7, P2 ;  /* 0x0000000115117824 */ /* 0x000fe400010e0607 */
[----:B--2---:R-:W-:-:S05]  /*0db0*/  FMUL R21, R12, 5.9999995231628417969 ;  /* 0x40bfffff0c157820 */ /* 0x004fca0000400000 */
[----:B------:R0:W-:Y:S02]  /*0dc0*/  STG.E desc[UR10][R16.64], R21 ;  /* 0x0000001510007986 */ /* 0x0001e4000c10190a */
.L_x_3:
[----:B------:R-:W-:Y:S05]  /*0dd0*/  @!P1 BRA `(.L_x_0) ;  /* 0x0000000400489947 */ /* 0x000fea0003800000 */
[----:B------:R-:W-:Y:S01]  /*0de0*/  ISETP.GE.U32.AND P2, PT, R10, 0x4, PT ;  /* 0x000000040a00780c */ /* 0x000fe20003f46070 */
[----:B------:R-:W-:Y:S01]  /*0df0*/  IMAD.MOV.U32 R10, RZ, RZ, RZ ;  /* 0x000000ffff0a7224 */ /* 0x000fe200078e00ff */
[----:B------:R-:W-:Y:S01]  /*0e00*/  LOP3.LUT R8, R2, 0x3, RZ, 0xc0, !PT ;  /* 0x0000000302087812 */ /* 0x000fe200078ec0ff */
[----:B------:R-:W2:Y:S01]  /*0e10*/  LDCU.64 UR6, c[0x0][0x380] ;  /* 0x00007000ff0677ac */ /* 0x000ea20008000a00 */
[----:B------:R-:W-:Y:S02]  /*0e20*/  ISETP.GE.U32.AND.EX P2, PT, RZ, RZ, PT, P2 ;  /* 0x000000ffff00720c */ /* 0x000fe40003f46120 */
[----:B------:R-:W-:-:S04]  /*0e30*/  ISETP.NE.U32.AND P1, PT, R8, RZ, PT ;  /* 0x000000ff0800720c */ /* 0x000fc80003f25070 */
[----:B------:R-:W-:-:S07]  /*0e40*/  ISETP.NE.AND.EX P1, PT, R10, RZ, PT, P1 ;  /* 0x000000ff0a00720c */ /* 0x000fce0003f25310 */
[----:B------:R-:W-:Y:S06]  /*0e50*/  @!P2 BRA `(.L_x_4) ;  /* 0x0000000000e4a947 */ /* 0x000fec0003800000 */
[----:B------:R-:W0:Y:S01]  /*0e60*/  LDCU.64 UR4, c[0x0][0x380] ;  /* 0x00007000ff0477ac */ /* 0x000e220008000a00 */
[----:B------:R-:W-:-:S04]  /*0e70*/  IADD3 R12, P2, PT, R11, R4, RZ ;  /* 0x000000040b0c7210 */ /* 0x000fc80007f5e0ff */
[----:B------:R-:W-:Y:S02]  /*0e80*/  IADD3.X R13, PT, PT, R0, R9, RZ, P2, !PT ;  /* 0x00000009000d7210 */ /* 0x000fe400017fe4ff */
[----:B0-----:R-:W-:-:S04]  /*0e90*/  LEA R16, P2, R12, UR4, 0x2 ;  /* 0x000000040c107c11 */ /* 0x001fc8000f8410ff */
[----:B------:R-:W-:-:S05]  /*0ea0*/  LEA.HI.X R17, R12, UR5, R13, 0x2, P2 ;  /* 0x000000050c117c11 */ /* 0x000fca00090f140d */
[----:B------:R-:W3:Y:S01]  /*0eb0*/  LDG.E R16, desc[UR10][R16.64] ;  /* 0x0000000a10107981 */ /* 0x000ee2000c1e1900 */
[C---:B-1----:R-:W-:Y:S02]  /*0ec0*/  IADD3 R23, P2, PT, R11.reuse, 0x1, RZ ;  /* 0x000000010b177810 */ /* 0x042fe40007f5e0ff */
[----:B------:R-:W-:Y:S02]  /*0ed0*/  LEA R12, P3, R11, R6, 0x2 ;  /* 0x000000060b0c7211 */ /* 0x000fe400078610ff */
[----:B------:R-:W-:Y:S02]  /*0ee0*/  IADD3 R15, P4, PT, R23, R4, RZ ;  /* 0x00000004170f7210 */ /* 0x000fe40007f9e0ff */
[----:B------:R-:W-:-:S03]  /*0ef0*/  LEA.HI.X R13, R11, R7, R0, 0x2, P3 ;  /* 0x000000070b0d7211 */ /* 0x000fc600018f1400 */
[----:B------:R-:W-:Y:S01]  /*0f00*/  IMAD.X R18, RZ, RZ, R9, P4 ;  /* 0x000000ffff127224 */ /* 0x000fe200020e0609 */
[----:B------:R-:W-:-:S04]  /*0f10*/  LEA R14, P4, R15, UR4, 0x2 ;  /* 0x000000040f0e7c11 */ /* 0x000fc8000f8810ff */
[----:B------:R-:W-:Y:S01]  /*0f20*/  LEA.HI.X R15, R15, UR5, R18, 0x2, P4 ;  /* 0x000000050f0f7c11 */ /* 0x000fe2000a0f1412 */
[----:B---3--:R-:W-:-:S05]  /*0f30*/  FMUL R21, R16, 5.9999995231628417969 ;  /* 0x40bfffff10157820 */ /* 0x008fca0000400000 */
[----:B------:R0:W-:Y:S04]  /*0f40*/  STG.E desc[UR10][R12.64], R21 ;  /* 0x000000150c007986 */ /* 0x0001e8000c10190a */
[----:B------:R-:W3:Y:S01]  /*0f50*/  LDG.E R14, desc[UR10][R14.64] ;  /* 0x0000000a0e0e7981 */ /* 0x000ee2000c1e1900 */
        /* <DEDUP_REMOVED lines=12> */
[----:B---3--:R-:W-:-:S05]  /*1020*/  FMUL R21, R14, 5.9999995231628417969 ;  /* 0x40bfffff0e157820 */ /* 0x008fca0000400000 */
[----:B------:R0:W-:Y:S04]  /*1030*/  STG.E desc[UR10][R12.64], R21 ;  /* 0x000000150c007986 */ /* 0x0001e8000c10190a */
[----:B------:R-:W3:Y:S01]  /*1040*/  LDG.E R16, desc[UR10][R16.64] ;  /* 0x0000000a10107981 */ /* 0x000ee2000c1e1900 */
        /* <DEDUP_REMOVED lines=12> */
[----:B---3--:R-:W-:-:S05]  /*1110*/  FMUL R19, R16, 5.9999995231628417969 ;  /* 0x40bfffff10137820 */ /* 0x008fca0000400000 */
[----:B------:R3:W-:Y:S04]  /*1120*/  STG.E desc[UR10][R12.64], R19 ;  /* 0x000000130c007986 */ /* 0x0007e8000c10190a */
[----:B------:R-:W4:Y:S01]  /*1130*/  LDG.E R14, desc[UR10][R14.64] ;  /* 0x0000000a0e0e7981 */ /* 0x000f22000c1e1900 */
[----:B------:R-:W-:Y:S02]  /*1140*/  IMAD.X R0, RZ, RZ, R0, P2 ;  /* 0x000000ffff007224 */ /* 0x000fe400010e0600 */
[----:B------:R-:W-:Y:S02]  /*1150*/  IMAD.SHL.U32 R16, R23, 0x4, RZ ;  /* 0x0000000417107824 */ /* 0x000fe400078e00ff */
[----:B------:R-:W-:Y:S01]  /*1160*/  VIADD R11, R11, 0x4 ;  /* 0x000000040b0b7836 */ /* 0x000fe20000000000 */
[----:B------:R-:W-:-:S02]  /*1170*/  SHF.L.U64.HI R0, R23, 0x2, R0 ;  /* 0x0000000217007819 */ /* 0x000fc40000010200 */
[----:B------:R-:W-:Y:S02]  /*1180*/  LOP3.LUT R17, R16, 0xfffffffc, RZ, 0xc0, !PT ;  /* 0xfffffffc10117812 */ /* 0x000fe400078ec0ff */
[----:B------:R-:W-:Y:S01]  /*1190*/  LOP3.LUT R21, R0, 0x3, RZ, 0xc0, !PT ;  /* 0x0000000300157812 */ /* 0x000fe200078ec0ff */
[----:B------:R-:W-:Y:S01]  /*11a0*/  IMAD.MOV.U32 R0, RZ, RZ, RZ ;  /* 0x000000ffff007224 */ /* 0x000fe200078e00ff */
[----:B------:R-:W-:-:S04]  /*11b0*/  IADD3 R16, P2, PT, R17, R6, RZ ;  /* 0x0000000611107210 */ /* 0x000fc80007f5e0ff */
[----:B------:R-:W-:Y:S01]  /*11c0*/  IADD3.X R17, PT, PT, R21, R7, RZ, P2, !PT ;  /* 0x0000000715117210 */ /* 0x000fe200017fe4ff */
[----:B----4-:R-:W-:-:S05]  /*11d0*/  FMUL R21, R14, 5.9999995231628417969 ;  /* 0x40bfffff0e157820 */ /* 0x010fca0000400000 */
[----:B------:R3:W-:Y:S03]  /*11e0*/  STG.E desc[UR10][R16.64], R21 ;  /* 0x0000001510007986 */ /* 0x0007e6000c10190a */
.L_x_4:
[----:B------:R-:W-:Y:S05]  /*11f0*/  @!P1 BRA `(.L_x_0) ;  /* 0x0000000000409947 */ /* 0x000fea0003800000 */
.L_x_5:
[----:B---3--:R-:W-:-:S04]  /*1200*/  IADD3 R13, P1, PT, R11, R4, RZ ;  /* 0x000000040b0d7210 */ /* 0x008fc80007f3e0ff */
[----:B01--4-:R-:W-:Y:S02]  /*1210*/  IADD3.X R14, PT, PT, R0, R9, RZ, P1, !PT ;  /* 0x00000009000e7210 */ /* 0x013fe40000ffe4ff */
[----:B--2---:R-:W-:-:S04]  /*1220*/  LEA R12, P1, R13, UR6, 0x2 ;  /* 0x000000060d0c7c11 */ /* 0x004fc8000f8210ff */
[----:B------:R-:W-:-:S05]  /*1230*/  LEA.HI.X R13, R13, UR7, R14, 0x2, P1 ;  /* 0x000000070d0d7c11 */ /* 0x000fca00088f140e */
[----:B------:R-:W2:Y:S01]  /*1240*/  LDG.E R12, desc[UR10][R12.64] ;  /* 0x0000000a0c0c7981 */ /* 0x000ea2000c1e1900 */
[----:B------:R-:W-:-:S04]  /*1250*/  LEA R14, P1, R11, R6, 0x2 ;  /* 0x000000060b0e7211 */ /* 0x000fc800078210ff */
[C---:B------:R-:W-:Y:S01]  /*1260*/  LEA.HI.X R15, R11.reuse, R7, R0, 0x2, P1 ;  /* 0x000000070b0f7211 */ /* 0x040fe200008f1400 */
[----:B------:R-:W-:Y:S01]  /*1270*/  VIADD R11, R11, 0x1 ;  /* 0x000000010b0b7836 */ /* 0x000fe20000000000 */
[----:B------:R-:W-:Y:S01]  /*1280*/  IADD3 R8, P1, PT, R8, -0x1, RZ ;  /* 0xffffffff08087810 */ /* 0x000fe20007f3e0ff */
[----:B------:R-:W-:-:S03]  /*1290*/  IMAD.MOV.U32 R0, RZ, RZ, RZ ;  /* 0x000000ffff007224 */ /* 0x000fc600078e00ff */
[----:B------:R-:W-:Y:S02]  /*12a0*/  IADD3.X R10, PT, PT, R10, -0x1, RZ, P1, !PT ;  /* 0xffffffff0a0a7810 */ /* 0x000fe40000ffe4ff */
[----:B------:R-:W-:-:S04]  /*12b0*/  ISETP.NE.U32.AND P1, PT, R8, RZ, PT ;  /* 0x000000ff0800720c */ /* 0x000fc80003f25070 */
[----:B------:R-:W-:Y:S01]  /*12c0*/  ISETP.NE.AND.EX P1, PT, R10, RZ, PT, P1 ;  /* 0x000000ff0a00720c */ /* 0x000fe20003f25310 */
[----:B--2---:R-:W-:-:S05]  /*12d0*/  FMUL R17, R12, 5.9999995231628417969 ;  /* 0x40bfffff0c117820 */ /* 0x004fca0000400000 */
[----:B------:R4:W-:Y:S07]  /*12e0*/  STG.E desc[UR10][R14.64], R17 ;  /* 0x000000110e007986 */ /* 0x0009ee000c10190a */
[----:B------:R-:W-:Y:S05]  /*12f0*/  @P1 BRA `(.L_x_5) ;  /* 0xfffffffc00c01947 */ /* 0x000fea000383ffff */
.L_x_0:
[C---:B------:R-:W-:Y:S01]  /*1300*/  LEA R4, P1, R2.reuse, R6, 0x2 ;  /* 0x0000000602047211 */ /* 0x040fe200078210ff */
[----:B------:R0:W5:Y:S03]  /*1310*/  LDG.E R0, desc[UR10][R6.64] ;  /* 0x0000000a06007981 */ /* 0x000166000c1e1900 */
[----:B------:R-:W-:-:S05]  /*1320*/  LEA.HI.X R5, R2, R7, R3, 0x2, P1 ;  /* 0x0000000702057211 */ /* 0x000fca00008f1403 */
[----:B------:R0:W5:Y:S01]  /*1330*/  LDG.E R3, desc[UR10][R4.64+-0x4] ;  /* 0xfffffc0a04037981 */ /* 0x000162000c1e1900 */
[----:B------:R-:W-:Y:S01]  /*1340*/  MOV R9, 0x31137cd7 ;  /* 0x31137cd700097802 */ /* 0x000fe20000000f00 */
[----:B------:R-:W-:Y:S02]  /*1350*/  IMAD.MOV.U32 R2, RZ, RZ, 0x3fb8aa3b ;  /* 0x3fb8aa3bff027424 */ /* 0x000fe400078e00ff */
[----:B------:R-:W-:Y:S02]  /*1360*/  IMAD.MOV.U32 R11, RZ, RZ, 0x3d8df1c8 ;  /* 0x3d8df1c8ff0b7424 */ /* 0x000fe400078e00ff */
[----:B------:R-:W-:-:S04]  /*1370*/  FFMA R2, -R9, R2, 4.5025693395928101381e-08 ;  /* 0x3341624609027423 */ /* 0x000fc80000000102 */
[----:B------:R-:W-:-:S04]  /*1380*/  FFMA R2, R11, 1.9251366722983220825e-08, R2 ;  /* 0x32a55e340b027823 */ /* 0x000fc80000000002 */
[----:B------:R-:W-:-:S04]  /*1390*/  FFMA R2, -R9, 0.0017338222824037075043, R2 ;  /* 0x3ae3416c09027823 */ /* 0x000fc80000000102 */
[----:B------:R-:W-:-:S04]  /*13a0*/  FFMA R8, R11, 0.00057794078020378947258, R2 ;  /* 0x3a1780f30b087823 */ /* 0x000fc80000000002 */
[----:B------:R-:W-:Y:S01]  /*13b0*/  FADD R2, R8, -1.9000085592269897461 ;  /* 0xbff3337b08027421 */ /* 0x000fe20000000000 */
[----:B------:R-:W-:-:S03]  /*13c0*/  HFMA2 R10, -RZ, RZ, 1.875, 0 ;  /* 0x3f800000ff0a7431 */ /* 0x000fc600000001ff */
[----:B------:R-:W-:Y:S01]  /*13d0*/  FADD R9, R2, 1.9000085592269897461 ;  /* 0x3ff3337b02097421 */ /* 0x000fe20000000000 */
[----:B---3--:R-:W-:-:S03]  /*13e0*/  IMAD.MOV.U32 R12, RZ, RZ, 0x3f800000 ;  /* 0x3f800000ff0c7424 */ /* 0x008fc600078e00ff */
[----:B------:R-:W-:Y:S01]  /*13f0*/  FADD R8, R8, -R9 ;  /* 0x8000000908087221 */ /* 0x000fe20000000000 */
[----:B------:R-:W-:Y:S01]  /*1400*/  IMAD.MOV.U32 R9, RZ, RZ, 0x406ed9ea ;  /* 0x406ed9eaff097424 */ /* 0x000fe200078e00ff */
[----:B0-----:R-:W-:Y:S06]  /*1410*/  @!P0 BRA `(.L_x_6) ;  /* 0x0000000000888947 */ /* 0x001fec0003800000 */
[----:B------:R-:W0:Y:S02]  /*1420*/  LDCU.64 UR4, c[0x0][0x390] ;  /* 0x00007200ff0477ac */ /* 0x000e240008000a00 */
[----:B0-----:R-:W0:Y:S02]  /*1430*/  I2F.U64 R11, UR4 ;  /* 0x00000004000b7d12 */ /* 0x001e240008301000 */
[----:B0-----:R-:W-:-:S13]  /*1440*/  FSETP.NAN.AND P0, PT, |R11|, |R11|, PT ;  /* 0x4000000b0b00720b */ /* 0x001fda0003f08200 */
[----:B------:R-:W-:Y:S01]  /*1450*/  @P0 FADD R12, R11, -0.26794922351837158203 ;  /* 0xbe8930a40b0c0421 */ /* 0x000fe20000000000 */
[----:B------:R-:W-:Y:S06]  /*1460*/  @P0 BRA `(.L_x_6) ;  /* 0x0000000000740947 */ /* 0x000fec0003800000 */
[CC--:B------:R-:W-:Y:S01]  /*1470*/  FMUL R12, R11.reuse, R2.reuse ;  /* 0x000000020b0c7220 */ /* 0x0c0fe20000400000 */
[----:B----4-:R-:W-:Y:S01]  /*1480*/  MOV R17, 0x391fcb8e ;  /* 0x391fcb8e00117802 */ /* 0x010fe20000000f00 */
[C---:B------:R-:W-:Y:S02]  /*1490*/  FMUL R18, R11.reuse, 0.5 ;  /* 0x3f0000000b127820 */ /* 0x040fe40000400000 */
[----:B------:R-:W0:Y:S01]  /*14a0*/  FRND R13, R12 ;  /* 0x0000000c000d7307 */ /* 0x000e220000201000 */
[----:B-1----:R-:W-:Y:S01]  /*14b0*/  FFMA R15, R11, R2, -R12 ;  /* 0x000000020b0f7223 */ /* 0x002fe2000000080c */
[----:B------:R-:W-:-:S03]  /*14c0*/  FSETP.GT.AND P1, PT, |R12|, 152, PT ;  /* 0x431800000c00780b */ /* 0x000fc60003f24200 */
[----:B------:R-:W-:-:S03]  /*14d0*/  FFMA R15, R11, R8, R15 ;  /* 0x000000080b0f7223 */ /* 0x000fc6000000000f */
[----:B------:R-:W1:Y:S01]  /*14e0*/  FRND.TRUNC R18, R18 ;  /* 0x0000001200127307 */ /* 0x000e62000020d000 */
[----:B0-----:R-:W-:-:S07]  /*14f0*/  FADD R14, R12, -R13 ;  /* 0x8000000d0c0e7221 */ /* 0x001fce0000000000 */
[----:B------:R0:W3:Y:S01]  /*1500*/  F2I.NTZ R16, R12 ;  /* 0x0000000c00107305 */ /* 0x0000e20000203100 */
[----:B------:R-:W-:Y:S01]  /*1510*/  FSETP.GT.AND P0, PT, R13, RZ, PT ;  /* 0x000000ff0d00720b */ /* 0x000fe20003f04000 */
[----:B------:R-:W-:-:S03]  /*1520*/  FADD R14, R14, R15 ;  /* 0x0000000f0e0e7221 */ /* 0x000fc60000000000 */
[----:B------:R-:W-:Y:S01]  /*1530*/  SEL R13, RZ, 0x83000000, P0 ;  /* 0x83000000ff0d7807 */ /* 0x000fe20000000000 */
[----:B------:R-:W-:Y:S01]  /*1540*/  FFMA R15, R14, R17, 0.0013391353422775864601 ;  /* 0x3aaf85ed0e0f7423 */ /* 0x000fe20000000011 */
[----:B-1----:R-:W-:Y:S01]  /*1550*/  FADD R20, R18, R18 ;  /* 0x0000001212147221 */ /* 0x002fe20000000000 */
[----:B------:R-:W-:Y:S02]  /*1560*/  FSETP.GEU.AND P0, PT, R12, RZ, PT ;  /* 0x000000ff0c00720b */ /* 0x000fe40003f0e000 */
[C---:B------:R-:W-:Y:S01]  /*1570*/  FFMA R15, R14.reuse, R15, 0.0096188392490148544312 ;  /* 0x3c1d98560e0f7423 */ /* 0x040fe2000000000f */
[----:B------:R-:W-:Y:S01]  /*1580*/  FADD R20, R11, -R20 ;  /* 0x800000140b147221 */ /* 0x000fe20000000000 */
[----:B0-----:R-:W-:Y:S02]  /*1590*/  FSEL R12, RZ, +INF , !P0 ;  /* 0x7f800000ff0c7808 */ /* 0x001fe40004000000 */
[----:B------:R-:W-:Y:S01]  /*15a0*/  FFMA R15, R14, R15, 0.055503588169813156128 ;  /* 0x3d6357bb0e0f7423 */ /* 0x000fe2000000000f */
[----:B---3--:R-:W-:Y:S01]  /*15b0*/  IMAD R16, R16, 0x800000, -R13 ;  /* 0x0080000010107824 */ /* 0x008fe200078e0a0d */
[----:B------:R-:W-:-:S02]  /*15c0*/  FSETP.NEU.AND P0, PT, |R20|, 1, PT ;  /* 0x3f8000001400780b */ /* 0x000fc40003f0d200 */
[----:B------:R-:W-:-:S04]  /*15d0*/  FFMA R15, R14, R15, 0.24022644758224487305 ;  /* 0x3e75fdec0e0f7423 */ /* 0x000fc8000000000f */
[----:B------:R-:W-:Y:S01]  /*15e0*/  FFMA R17, R14, R15, 0.69314718246459960938 ;  /* 0x3f3172180e117423 */ /* 0x000fe2000000000f */
[----:B------:R-:W-:-:S03]  /*15f0*/  VIADD R15, R13, 0x7f000000 ;  /* 0x7f0000000d0f7836 */ /* 0x000fc60000000000 */
[----:B------:R-:W-:-:S04]  /*1600*/  FFMA R14, R14, R17, 1 ;  /* 0x3f8000000e0e7423 */ /* 0x000fc80000000011 */
[----:B------:R-:W-:-:S04]  /*1610*/  FMUL R15, R15, R14 ;  /* 0x0000000e0f0f7220 */ /* 0x000fc80000400000 */
[----:B------:R-:W-:-:S05]  /*1620*/  @!P1 FMUL R12, R16, R15 ;  /* 0x0000000f100c9220 */ /* 0x000fca0000400000 */
[----:B------:R-:W-:-:S07]  /*1630*/  FSEL R12, R12, -R12, P0 ;  /* 0x8000000c0c0c7208 */ /* 0x000fce0000000000 */
.L_x_6:
[----:B-----5:R-:W-:Y:S01]  /*1640*/  FFMA R0, R3, R12, R0 ;  /* 0x0000000c03007223 */ /* 0x020fe20000000000 */
[----:B------:R-:W-:Y:S01]  /*1650*/  FFMA R10, -R9, 0.26794922351837158203, R10 ;  /* 0x3e8930a4090a7823 */ /* 0x000fe2000000010a */
[----:B------:R-:W-:Y:S02]  /*1660*/  BSSY.RECONVERGENT B0, `(.L_x_7) ;  /* 0x000000c000007945 */ /* 0x000fe40003800200 */
[----:B------:R-:W-:Y:S01]  /*1670*/  FMUL R0, R0, 0.73205077648162841797 ;  /* 0x3f3b67ae00007820 */ /* 0x000fe20000400000 */
[----:B------:R-:W-:-:S03]  /*1680*/  FFMA R9, R10, -R9, -3.7320504188537597656 ;  /* 0xc06ed9ea0a097423 */ /* 0x000fc60000000809 */
[----:B------:R-:W0:Y:S01]  /*1690*/  FCHK P0, R0, -0.26794922351837158203 ;  /* 0xbe8930a400007902 */ /* 0x000e220000000000 */
[----:B------:R-:W-:-:S04]  /*16a0*/  FFMA R12, R0, R9, RZ ;  /* 0x00000009000c7223 */ /* 0x000fc800000000ff */
[----:B------:R-:W-:-:S04]  /*16b0*/  FFMA R3, R12, 0.26794922351837158203, R0 ;  /* 0x3e8930a40c037823 */ /* 0x000fc80000000000 */
[----:B------:R-:W-:Y:S01]  /*16c0*/  FFMA R12, R9, R3, R12 ;  /* 0x00000003090c7223 */ /* 0x000fe2000000000c */
[----:B0-----:R-:W-:Y:S06]  /*16d0*/  @!P0 BRA `(.L_x_8) ;  /* 0x0000000000108947 */ /* 0x001fec0003800000 */
[----:B------:R-:W-:Y:S01]  /*16e0*/  HFMA2 R3, -RZ, RZ, -1.6337890625, 0.14501953125 ;  /* 0xbe8930a4ff037431 */ /* 0x000fe200000001ff */
[----:B------:R-:W-:-:S07]  /*16f0*/  MOV R10, 0x1710 ;  /* 0x00001710000a7802 */ /* 0x000fce0000000f00 */
[----:B-12-4-:R-:W-:Y:S05]  /*1700*/  CALL.REL.NOINC `($__internal_0_$__cuda_sm3x_div_rn_noftz_f32_slowpath) ;  /* 0x00000034009c7944 */ /* 0x016fea0003c00000 */
[----:B------:R-:W-:-:S07]  /*1710*/  IMAD.MOV.U32 R12, RZ, RZ, R0 ;  /* 0x000000ffff0c7224 */ /* 0x000fce00078e0000 */
.L_x_8:
[----:B--2---:R-:W-:Y:S05]  /*1720*/  BSYNC.RECONVERGENT B0 ;  /* 0x0000000000007941 */ /* 0x004fea0003800200 */
.L_x_7:
[----:B------:R-:W0:Y:S01]  /*1730*/  LDCU.64 UR18, c[0x0][0x390] ;  /* 0x00007200ff1277ac */ /* 0x000e220008000a00 */
[----:B------:R-:W-:Y:S01]  /*1740*/  IMAD.MOV.U32 R9, RZ, RZ, 0x3f800000 ;  /* 0x3f800000ff097424 */ /* 0x000fe200078e00ff */
[----:B0-----:R-:W-:Y:S02]  /*1750*/  USHF.L.U32 UR8, UR18, 0x1, URZ ;  /* 0x0000000112087899 */ /* 0x001fe400080006ff */
[----:B------:R-:W-:Y:S02]  /*1760*/  USHF.L.U64.HI UR9, UR18, 0x1, UR19 ;  /* 0x0000000112097899 */ /* 0x000fe40008010213 */
[----:B------:R-:W-:Y:S02]  /*1770*/  UIADD3 UR6, UP0, UPT, UR8, -0x2, URZ ;  /* 0xfffffffe08067890 */ /* 0x000fe4000ff1e0ff */
[----:B------:R-:W-:Y:S02]  /*1780*/  UIADD3 UR12, UP1, UPT, UR18, -0x1, URZ ;  /* 0xffffffff120c7890 */ /* 0x000fe4000ff3e0ff */
[----:B------:R-:W-:-:S02]  /*1790*/  UIADD3.X UR7, UPT, UPT, UR9, -0x1, URZ, UP0, !UPT ;  /* 0xffffffff09077890 */ /* 0x000fc400087fe4ff */
[----:B------:R-:W-:Y:S02]  /*17a0*/  UISETP.NE.U32.AND UP0, UPT, UR6, URZ, UPT ;  /* 0x000000ff0600728c */ /* 0x000fe4000bf05070 */
[----:B------:R-:W-:Y:S02]  /*17b0*/  UIADD3.X UR13, UPT, UPT, UR19, -0x1, URZ, UP1, !UPT ;  /* 0xffffffff130d7890 */ /* 0x000fe40008ffe4ff */
[----:B------:R-:W-:Y:S02]  /*17c0*/  UISETP.NE.AND.EX UP0, UPT, UR7, URZ, UPT, UP0 ;  /* 0x000000ff0700728c */ /* 0x000fe4000bf05300 */
[----:B------:R-:W-:-:S04]  /*17d0*/  UISETP.GE.U32.AND UP1, UPT, UR12, 0x2, UPT ;  /* 0x000000020c00788c */ /* 0x000fc8000bf26070 */
[----:B------:R-:W-:-:S03]  /*17e0*/  UISETP.GE.U32.AND.EX UP1, UPT, UR13, URZ, UPT, UP1 ;  /* 0x000000ff0d00728c */ /* 0x000fc6000bf26110 */
[----:B------:R-:W-:Y:S08]  /*17f0*/  BRA.U !UP0, `(.L_x_9) ;  /* 0x00000001088c7547 */ /* 0x000ff0000b800000 */
[----:B------:R-:W-:Y:S01]  /*1800*/  UMOV UR4, UR6 ;  /* 0x0000000600047c82 */ /* 0x000fe20008000000 */
[----:B------:R-:W-:Y:S02]  /*1810*/  UMOV UR5, UR7 ;  /* 0x0000000700057c82 */ /* 0x000fe40008000000 */
[----:B------:R-:W0:Y:S02]  /*1820*/  I2F.U64 R3, UR4 ;  /* 0x0000000400037d12 */ /* 0x000e240008301000 */
[----:B0-----:R-:W-:-:S13]  /*1830*/  FSETP.NAN.AND P0, PT, |R3|, |R3|, PT ;  /* 0x400000030300720b */ /* 0x001fda0003f08200 */
[----:B------:R-:W-:Y:S01]  /*1840*/  @P0 FADD R9, R3, -0.26794922351837158203 ;  /* 0xbe8930a403090421 */ /* 0x000fe20000000000 */
[----:B------:R-:W-:Y:S06]  /*1850*/  @P0 BRA `(.L_x_9) ;  /* 0x0000000000740947 */ /* 0x000fec0003800000 */
[CC--:B------:R-:W-:Y:S01]  /*1860*/  FMUL R9, R2.reuse, R3.reuse ;  /* 0x0000000302097220 */ /* 0x0c0fe20000400000 */
[----:B------:R-:W-:Y:S02]  /*1870*/  HFMA2 R13, -RZ, RZ, 0.64013671875, -15.109375 ;  /* 0x391fcb8eff0d7431 */ /* 0x000fe400000001ff */
[----:B-1--4-:R-:W-:Y:S01]  /*1880*/  FMUL R14, R3, 0.5 ;  /* 0x3f000000030e7820 */ /* 0x012fe20000400000 */
[----:B------:R-:W0:Y:S01]  /*1890*/  FRND R0, R9 ;  /* 0x0000000900007307 */ /* 0x000e220000201000 */
[----:B------:R-:W-:Y:S01]  /*18a0*/  FFMA R11, R2, R3, -R9 ;  /* 0x00000003020b7223 */ /* 0x000fe20000000809 */
[----:B------:R-:W-:-:S03]  /*18b0*/  FSETP.GT.AND P1, PT, |R9|, 152, PT ;  /* 0x431800000900780b */ /* 0x000fc60003f24200 */
[----:B------:R-:W-:-:S03]  /*18c0*/  FFMA R11, R8, R3, R11 ;  /* 0x00000003080b7223 */ /* 0x000fc6000000000b */
[----:B------:R-:W1:Y:S01]  /*18d0*/  FRND.TRUNC R14, R14 ;  /* 0x0000000e000e7307 */ /* 0x000e62000020d000 */
[----:B0-----:R-:W-:Y:S01]  /*18e0*/  FADD R10, R9, -R0 ;  /* 0x80000000090a7221 */ /* 0x001fe20000000000 */
[----:B------:R-:W-:-:S03]  /*18f0*/  FSETP.GT.AND P0, PT, R0, RZ, PT ;  /* 0x000000ff0000720b */ /* 0x000fc60003f04000 */
[----:B------:R-:W-:Y:S01]  /*1900*/  FADD R10, R10, R11 ;  /* 0x0000000b0a0a7221 */ /* 0x000fe20000000000 */
[----:B------:R-:W-:Y:S02]  /*1910*/  SEL R0, RZ, 0x83000000, P0 ;  /* 0x83000000ff007807 */ /* 0x000fe40000000000 */
[----:B------:R-:W-:Y:S01]  /*1920*/  FSETP.GEU.AND P0, PT, R9, RZ, PT ;  /* 0x000000ff0900720b */ /* 0x000fe20003f0e000 */
[----:B------:R-:W-:Y:S01]  /*1930*/  FFMA R11, R10, R13, 0.0013391353422775864601 ;  /* 0x3aaf85ed0a0b7423 */ /* 0x000fe2000000000d */
[----:B-1----:R-:W-:-:S03]  /*1940*/  FADD R16, R14, R14 ;  /* 0x0000000e0e107221 */ /* 0x002fc60000000000 */
[C---:B------:R-:W-:Y:S01]  /*1950*/  FFMA R13, R10.reuse, R11, 0.0096188392490148544312 ;  /* 0x3c1d98560a0d7423 */ /* 0x040fe2000000000b */
[----:B------:R-:W-:Y:S01]  /*1960*/  FADD R16, R3, -R16 ;  /* 0x8000001003107221 */ /* 0x000fe20000000000 */
[----:B------:R0:W1:Y:S02]  /*1970*/  F2I.NTZ R11, R9 ;  /* 0x00000009000b7305 */ /* 0x0000640000203100 */
[----:B------:R-:W-:-:S04]  /*1980*/  FFMA R13, R10, R13, 0.055503588169813156128 ;  /* 0x3d6357bb0a0d7423 */ /* 0x000fc8000000000d */
[----:B------:R-:W-:Y:S01]  /*1990*/  FFMA R13, R10, R13, 0.24022644758224487305 ;  /* 0x3e75fdec0a0d7423 */ /* 0x000fe2000000000d */
[----:B0-----:R-:W-:-:S03]  /*19a0*/  FSEL R9, RZ, +INF , !P0 ;  /* 0x7f800000ff097808 */ /* 0x001fc60004000000 */
[----:B------:R-:W-:Y:S01]  /*19b0*/  FFMA R15, R10, R13, 0.69314718246459960938 ;  /* 0x3f3172180a0f7423 */ /* 0x000fe2000000000d */
[----:B------:R-:W-:Y:S01]  /*19c0*/  VIADD R13, R0, 0x7f000000 ;  /* 0x7f000000000d7836 */ /* 0x000fe20000000000 */
[----:B------:R-:W-:Y:S02]  /*19d0*/  FSETP.NEU.AND P0, PT, |R16|, 1, PT ;  /* 0x3f8000001000780b */ /* 0x000fe40003f0d200 */
[----:B------:R-:W-:Y:S01]  /*19e0*/  FFMA R10, R10, R15, 1 ;  /* 0x3f8000000a0a7423 */ /* 0x000fe2000000000f */
[----:B-1----:R-:W-:-:S03]  /*19f0*/  IMAD R11, R11, 0x800000, -R0 ;  /* 0x008000000b0b7824 */ /* 0x002fc600078e0a00 */
[----:B------:R-:W-:-:S04]  /*1a00*/  FMUL R10, R13, R10 ;  /* 0x0000000a0d0a7220 */ /* 0x000fc80000400000 */
[----:B------:R-:W-:-:S05]  /*1a10*/  @!P1 FMUL R9, R11, R10 ;  /* 0x0000000a0b099220 */ /* 0x000fca0000400000 */
[----:B------:R-:W-:-:S07]  /*1a20*/  FSEL R9, R9, -R9, P0 ;  /* 0x8000000909097208 */ /* 0x000fce0000000000 */
.L_x_9:
[----:B------:R-:W-:Y:S05]  /*1a30*/  BRA.U !UP1, `(.L_x_10) ;  /* 0x0000001109387547 */ /* 0x000fea000b800000 */
[----:B------:R-:W-:Y:S01]  /*1a40*/  UIADD3 UR5, UP0, UPT, UR6, -UR18, URZ ;  /* 0x8000001206057290 */ /* 0x000fe2000ff1e0ff */
[----:B------:R-:W-:Y:S01]  /*1a50*/  MOV R0, 0xbe8930a4 ;  /* 0xbe8930a400007802 */ /* 0x000fe20000000f00 */
[----:B------:R-:W-:Y:S02]  /*1a60*/  IMAD.MOV.U32 R3, RZ, RZ, 0x1 ;  /* 0x00000001ff037424 */ /* 0x000fe400078e00ff */
[----:B------:R-:W-:Y:S01]  /*1a70*/  UIADD3.X UR16, UPT, UPT, UR7, ~UR19, URZ, UP0, !UPT ;  /* 0x8000001307107290 */ /* 0x000fe200087fe4ff */
[----:B-1--4-:R-:W-:Y:S01]  /*1a80*/  IMAD.MOV.U32 R14, RZ, RZ, RZ ;  /* 0x000000ffff0e7224 */ /* 0x012fe200078e00ff */
[----:B------:R-:W-:Y:S02]  /*1a90*/  UIADD3 UR4, UP0, UPT, UR5, -0x1, URZ ;  /* 0xffffffff05047890 */ /* 0x000fe4000ff1e0ff */
[----:B------:R-:W-:Y:S02]  /*1aa0*/  ULOP3.LUT UR14, UR5, 0xf, URZ, 0xc0, !UPT ;  /* 0x0000000f050e7892 */ /* 0x000fe4000f8ec0ff */
[----:B------:R-:W-:-:S02]  /*1ab0*/  UIADD3.X UR15, UPT, UPT, UR16, -0x1, URZ, UP0, !UPT ;  /* 0xffffffff100f7890 */ /* 0x000fc400087fe4ff */
[----:B------:R-:W-:Y:S02]  /*1ac0*/  UISETP.GE.U32.AND UP1, UPT, UR4, 0xf, UPT ;  /* 0x0000000f0400788c */ /* 0x000fe4000bf26070 */
[----:B------:R-:W-:Y:S02]  /*1ad0*/  UISETP.NE.U32.AND UP0, UPT, UR14, URZ, UPT ;  /* 0x000000ff0e00728c */ /* 0x000fe4000bf05070 */
[----:B------:R-:W-:Y:S02]  /*1ae0*/  UISETP.GE.U32.AND.EX UP1, UPT, UR15, URZ, UPT, UP1 ;  /* 0x000000ff0f00728c */ /* 0x000fe4000bf26110 */
[----:B------:R-:W-:-:S07]  /*1af0*/  UISETP.NE.AND.EX UP0, UPT, URZ, URZ, UPT, UP0 ;  /* 0x000000ffff00728c */ /* 0x000fce000bf05300 */
[----:B------:R-:W-:Y:S05]  /*1b00*/  BRA.U !UP1, `(.L_x_11) ;  /* 0x00000005097c7547 */ /* 0x000fea000b800000 */
[----:B------:R-:W-:Y:S01]  /*1b10*/  IADD3 R10, P0, PT, R6, 0x20, RZ ;  /* 0x00000020060a7810 */ /* 0x000fe20007f1e0ff */
[----:B------:R-:W-:Y:S02]  /*1b20*/  HFMA2 R0, -RZ, RZ, -1.6337890625, 0.14501953125 ;  /* 0xbe8930a4ff007431 */ /* 0x000fe400000001ff */
[----:B------:R-:W-:Y:S02]  /*1b30*/  IMAD.MOV.U32 R3, RZ, RZ, 0x1 ;  /* 0x00000001ff037424 */ /* 0x000fe400078e00ff */
[----:B------:R-:W-:Y:S01]  /*1b40*/  IMAD.MOV.U32 R14, RZ, RZ, RZ ;  /* 0x000000ffff0e7224 */ /* 0x000fe200078e00ff */
[----:B------:R-:W-:-:S07]  /*1b50*/  IADD3.X R11, PT, PT, RZ, R7, RZ, P0, !PT ;  /* 0x00000007ff0b7210 */ /* 0x000fce00007fe4ff */
.L_x_12:
[----:B------:R-:W2:Y:S04]  /*1b60*/  LDG.E R26, desc[UR10][R10.64+-0x1c] ;  /* 0xffffe40a0a1a7981 */ /* 0x000ea8000c1e1900 */
[----:B------:R-:W3:Y:S04]  /*1b70*/  LDG.E R22, desc[UR10][R10.64+-0x18] ;  /* 0xffffe80a0a167981 */ /* 0x000ee8000c1e1900 */
[----:B------:R-:W4:Y:S04]  /*1b80*/  LDG.E R21, desc[UR10][R10.64+-0x14] ;  /* 0xffffec0a0a157981 */ /* 0x000f28000c1e1900 */
[----:B------:R-:W5:Y:S04]  /*1b90*/  LDG.E R20, desc[UR10][R10.64+-0x10] ;  /* 0xfffff00a0a147981 */ /* 0x000f68000c1e1900 */
[----:B------:R-:W5:Y:S04]  /*1ba0*/  LDG.E R19, desc[UR10][R10.64+-0xc] ;  /* 0xfffff40a0a137981 */ /* 0x000f68000c1e1900 */
[----:B------:R-:W5:Y:S04]  /*1bb0*/  LDG.E R18, desc[UR10][R10.64+-0x8] ;  /* 0xfffff80a0a127981 */ /* 0x000f68000c1e1900 */
[----:B------:R-:W5:Y:S04]  /*1bc0*/  LDG.E R17, desc[UR10][R10.64+-0x4] ;  /* 0xfffffc0a0a117981 */ /* 0x000f68000c1e1900 */
[----:B------:R-:W5:Y:S04]  /*1bd0*/  LDG.E R16, desc[UR10][R10.64] ;  /* 0x0000000a0a107981 */ /* 0x000f68000c1e1900 */
[----:B------:R-:W5:Y:S04]  /*1be0*/  LDG.E R15, desc[UR10][R10.64+0x4] ;  /* 0x0000040a0a0f7981 */ /* 0x000f68000c1e1900 */
[----:B------:R-:W5:Y:S01]  /*1bf0*/  LDG.E R13, desc[UR10][R10.64+0x8] ;  /* 0x0000080a0a0d7981 */ /* 0x000f62000c1e1900 */
[C---:B------:R-:W-:Y:S01]  /*1c00*/  FADD R25, R0.reuse, R9 ;  /* 0x0000000900197221 */ /* 0x040fe20000000000 */
[----:B------:R-:W-:Y:S01]  /*1c10*/  FMUL R23, R0, -0.26794922351837158203 ;  /* 0xbe8930a400177820 */ /* 0x000fe20000400000 */
[----:B------:R-:W-:Y:S01]  /*1c20*/  FMUL R24, R9, -3.7320504188537597656 ;  /* 0xc06ed9ea09187820 */ /* 0x000fe20000400000 */
[----:B------:R-:W5:Y:S04]  /*1c30*/  LDG.E R0, desc[UR10][R10.64+0xc] ;  /* 0x00000c0a0a007981 */ /* 0x000f68000c1e1900 */
[----:B------:R-:W5:Y:S01]  /*1c40*/  LDG.E R9, desc[UR10][R10.64+0x10] ;  /* 0x0000100a0a097981 */ /* 0x000f62000c1e1900 */
[----:B--2---:R-:W-:Y:S01]  /*1c50*/  FFMA R25, R25, R26, R12 ;  /* 0x0000001a19197223 */ /* 0x004fe2000000000c */
[----:B------:R-:W-:-:S04]  /*1c60*/  FADD R12, R23, R24 ;  /* 0x00000018170c7221 */ /* 0x000fc80000000000 */
[----:B---3--:R-:W-:Y:S02]  /*1c70*/  FFMA R22, R12, R22, R25 ;  /* 0x000000160c167223 */ /* 0x008fe40000000019 */
[----:B------:R-:W2:Y:S01]  /*1c80*/  LDG.E R12, desc[UR10][R10.64+0x14] ;  /* 0x0000140a0a0c7981 */ /* 0x000ea2000c1e1900 */
[----:B------:R-:W-:Y:S01]  /*1c90*/  FMUL R23, R23, -0.26794922351837158203 ;  /* 0xbe8930a417177820 */ /* 0x000fe20000400000 */
[----:B------:R-:W-:-:S04]  /*1ca0*/  FMUL R24, R24, -3.7320504188537597656 ;  /* 0xc06ed9ea18187820 */ /* 0x000fc80000400000 */
[C---:B------:R-:W-:Y:S01]  /*1cb0*/  FADD R25, R23.reuse, R24 ;  /* 0x0000001817197221 */ /* 0x040fe20000000000 */
[----:B------:R-:W-:Y:S01]  /*1cc0*/  FMUL R23, R23, -0.26794922351837158203 ;  /* 0xbe8930a417177820 */ /* 0x000fe20000400000 */
[----:B------:R-:W-:Y:S02]  /*1cd0*/  FMUL R24, R24, -3.7320504188537597656 ;  /* 0xc06ed9ea18187820 */ /* 0x000fe40000400000 */
[----:B----4-:R-:W-:Y:S02]  /*1ce0*/  FFMA R25, R25, R21, R22 ;  /* 0x0000001519197223 */ /* 0x010fe40000000016 */
[----:B------:R-:W3:Y:S01]  /*1cf0*/  LDG.E R21, desc[UR10][R10.64+0x18] ;  /* 0x0000180a0a157981 */ /* 0x000ee2000c1e1900 */
[----:B------:R-:W-:-:S03]  /*1d00*/  FADD R26, R23, R24 ;  /* 0x00000018171a7221 */ /* 0x000fc60000000000 */
[----:B------:R-:W4:Y:S01]  /*1d10*/  LDG.E R22, desc[UR10][R10.64+0x1c] ;  /* 0x00001c0a0a167981 */ /* 0x000f22000c1e1900 */
[----:B-----5:R-:W-:-:S03]  /*1d20*/  FFMA R26, R26, R20, R25 ;  /* 0x000000141a1a7223 */ /* 0x020fc60000000019 */
[----:B------:R0:W5:Y:S01]  /*1d30*/  LDG.E R20, desc[UR10][R10.64+0x20] ;  /* 0x0000200a0a147981 */ /* 0x000162000c1e1900 */
[----:B------:R-:W-:Y:S01]  /*1d40*/  FMUL R23, R23, -0.26794922351837158203 ;  /* 0xbe8930a417177820 */ /* 0x000fe20000400000 */
[----:B------:R-:W-:-:S04]  /*1d50*/  FMUL R24, R24, -3.7320504188537597656 ;  /* 0xc06ed9ea18187820 */ /* 0x000fc80000400000 */
[C---:B------:R-:W-:Y:S01]  /*1d60*/  FADD R25, R23.reuse, R24 ;  /* 0x0000001817197221 */ /* 0x040fe20000000000 */
[----:B------:R-:W-:Y:S01]  /*1d70*/  FMUL R23, R23, -0.26794922351837158203 ;  /* 0xbe8930a417177820 */ /* 0x000fe20000400000 */
[----:B------:R-:W-:Y:S02]  /*1d80*/  FMUL R24, R24, -3.7320504188537597656 ;  /* 0xc06ed9ea18187820 */ /* 0x000fe40000400000 */
[----:B------:R-:W-:Y:S02]  /*1d90*/  FFMA R19, R25, R19, R26 ;  /* 0x0000001319137223 */ /* 0x000fe4000000001a */
[C---:B------:R-:W-:Y:S01]  /*1da0*/  FADD R26, R23.reuse, R24 ;  /* 0x00000018171a7221 */ /* 0x040fe20000000000 */
[----:B------:R-:W-:Y:S01]  /*1db0*/  FMUL R23, R23, -0.26794922351837158203 ;  /* 0xbe8930a417177820 */ /* 0x000fe20000400000 */
[----:B------:R-:W-:Y:S02]  /*1dc0*/  FMUL R24, R24, -3.7320504188537597656 ;  /* 0xc06ed9ea18187820 */ /* 0x000fe40000400000 */
[----:B------:R-:W-:-:S02]  /*1dd0*/  FFMA R18, R26, R18, R19 ;  /* 0x000000121a127223 */ /* 0x000fc40000000013 */
        /* <DEDUP_REMOVED lines=22> */
[----:B------:R-:W-:Y:S01]  /*1f40*/  FMUL R24, R24, -3.7320504188537597656 ;  /* 0xc06ed9ea18187820 */ /* 0x000fe20000400000 */
[----:B------:R-:W-:Y:S01]  /*1f50*/  ULOP3.LUT UR4, UR5, 0xfffffff0, URZ, 0xc0, !UPT ;  /* 0xfffffff005047892 */ /* 0x000fe2000f8ec0ff */
[----:B------:R-:W-:Y:S01]  /*1f60*/  FFMA R9, R13, R9, R0 ;  /* 0x000000090d097223 */ /* 0x000fe20000000000 */
[----:B------:R-:W-:Y:S01]  /*1f70*/  IADD3 R3, P0, PT, R3, 0x10, RZ ;  /* 0x0000001003037810 */ /* 0x000fe20007f1e0ff */
[----:B------:R-:W-:-:S04]  /*1f80*/  FADD R0, R23, R24 ;  /* 0x0000001817007221 */ /* 0x000fc80000000000 */
[----:B------:R-:W-:Y:S02]  /*1f90*/  IMAD.X R14, RZ, RZ, R14, P0 ;  /* 0x000000ffff0e7224 */ /* 0x000fe400000e060e */
[----:B------:R-:W-:Y:S01]  /*1fa0*/  FMUL R23, R23, -0.26794922351837158203 ;  /* 0xbe8930a417177820 */ /* 0x000fe20000400000 */
[----:B------:R-:W-:Y:S01]  /*1fb0*/  FMUL R24, R24, -3.7320504188537597656 ;  /* 0xc06ed9ea18187820 */ /* 0x000fe20000400000 */
[----:B--2---:R-:W-:Y:S01]  /*1fc0*/  FFMA R0, R0, R12, R9 ;  /* 0x0000000c00007223 */ /* 0x004fe20000000009 */
[----:B------:R-:W-:-:S04]  /*1fd0*/  IADD3 R12, P1, PT, R3, -UR4, RZ ;  /* 0x80000004030c7c10 */ /* 0x000fc8000ff3e0ff */
[----:B------:R-:W-:Y:S02]  /*1fe0*/  ISETP.NE.U32.AND P0, PT, R12, 0x1, PT ;  /* 0x000000010c00780c */ /* 0x000fe40003f05070 */
[----:B------:R-:W-:Y:S01]  /*1ff0*/  IADD3.X R12, PT, PT, R14, ~UR16, RZ, P1, !PT ;  /* 0x800000100e0c7c10 */ /* 0x000fe20008ffe4ff */
[C---:B------:R-:W-:Y:S01]  /*2000*/  FADD R9, R23.reuse, R24 ;  /* 0x0000001817097221 */ /* 0x040fe20000000000 */
[----:B------:R-:W-:Y:S01]  /*2010*/  FMUL R23, R23, -0.26794922351837158203 ;  /* 0xbe8930a417177820 */ /* 0x000fe20000400000 */
[----:B------:R-:W-:Y:S01]  /*2020*/  FMUL R24, R24, -3.7320504188537597656 ;  /* 0xc06ed9ea18187820 */ /* 0x000fe20000400000 */
[----:B------:R-:W-:Y:S01]  /*2030*/  ISETP.NE.AND.EX P0, PT, R12, RZ, PT, P0 ;  /* 0x000000ff0c00720c */ /* 0x000fe20003f05300 */
[----:B---3--:R-:W-:Y:S02]  /*2040*/  FFMA R9, R9, R21, R0 ;  /* 0x0000001509097223 */ /* 0x008fe40000000000 */
[C---:B------:R-:W-:Y:S01]  /*2050*/  FADD R0, R23.reuse, R24 ;  /* 0x0000001817007221 */ /* 0x040fe20000000000 */
[----:B------:R-:W-:Y:S01]  /*2060*/  FMUL R23, R23, -0.26794922351837158203 ;  /* 0xbe8930a417177820 */ /* 0x000fe20000400000 */
[----:B------:R-:W-:Y:S01]  /*2070*/  FMUL R24, R24, -3.7320504188537597656 ;  /* 0xc06ed9ea18187820 */ /* 0x000fe20000400000 */
[----:B0-----:R-:W-:Y:S01]  /*2080*/  IADD3 R10, P1, PT, R10, 0x40, RZ ;  /* 0x000000400a0a7810 */ /* 0x001fe20007f3e0ff */
[----:B----4-:R-:W-:-:S02]  /*2090*/  FFMA R9, R0, R22, R9 ;  /* 0x0000001600097223 */ /* 0x010fc40000000009 */
[C---:B------:R-:W-:Y:S01]  /*20a0*/  FADD R12, R23.reuse, R24 ;  /* 0x00000018170c7221 */ /* 0x040fe20000000000 */
[----:B------:R-:W-:Y:S01]  /*20b0*/  FMUL R0, R23, -0.26794922351837158203 ;  /* 0xbe8930a417007820 */ /* 0x000fe20000400000 */
[----:B------:R-:W-:Y:S02]  /*20c0*/  IMAD.X R11, RZ, RZ, R11, P1 ;  /* 0x000000ffff0b7224 */ /* 0x000fe400008e060b */
[----:B-----5:R-:W-:Y:S01]  /*20d0*/  FFMA R12, R12, R20, R9 ;  /* 0x000000140c0c7223 */ /* 0x020fe20000000009 */
[----:B------:R-:W-:Y:S01]  /*20e0*/  FMUL R9, R24, -3.7320504188537597656 ;  /* 0xc06ed9ea18097820 */ /* 0x000fe20000400000 */
[----:B------:R-:W-:Y:S06]  /*20f0*/  @P0 BRA `(.L_x_12) ;  /* 0xfffffff800980947 */ /* 0x000fec000383ffff */
.L_x_11:
[----:B------:R-:W-:Y:S05]  /*2100*/  BRA.U !UP0, `(.L_x_10) ;  /* 0x0000000908847547 */ /* 0x000fea000b800000 */
[----:B------:R-:W-:Y:S02]  /*2110*/  UISETP.GE.U32.AND UP1, UPT, UR14, 0x8, UPT ;  /* 0x000000080e00788c */ /* 0x000fe4000bf26070 */
[----:B------:R-:W-:Y:S02]  /*2120*/  ULOP3.LUT UR4, UR5, 0x7, URZ, 0xc0, !UPT ;  /* 0x0000000705047892 */ /* 0x000fe4000f8ec0ff */
[----:B------:R-:W-:Y:S02]  /*2130*/  UISETP.GE.U32.AND.EX UP1, UPT, URZ, URZ, UPT, UP1 ;  /* 0x000000ffff00728c */ /* 0x000fe4000bf26110 */
[----:B------:R-:W-:-:S04]  /*2140*/  UISETP.NE.U32.AND UP0, UPT, UR4, URZ, UPT ;  /* 0x000000ff0400728c */ /* 0x000fc8000bf05070 */
[----:B------:R-:W-:-:S03]  /*2150*/  UISETP.NE.AND.EX UP0, UPT, URZ, URZ, UPT, UP0 ;  /* 0x000000ffff00728c */ /* 0x000fc6000bf05300 */
[----:B------:R-:W-:Y:S08]  /*2160*/  BRA.U !UP1, `(.L_x_13) ;  /* 0x0000000509607547 */ /* 0x000ff0000b800000 */
[C---:B------:R-:W-:Y:S02]  /*2170*/  SHF.L.U32 R23, R3.reuse, 0x2, RZ ;  /* 0x0000000203177819 */ /* 0x040fe400000006ff */
[----:B------:R-:W-:Y:S02]  /*2180*/  SHF.L.U64.HI R19, R3, 0x2, R14 ;  /* 0x0000000203137819 */ /* 0x000fe4000001020e */
[C---:B------:R-:W-:Y:S02]  /*2190*/  IADD3 R17, P1, PT, R23.reuse, 0x4, RZ ;  /* 0x0000000417117810 */ /* 0x040fe40007f3e0ff */
[C---:B------:R-:W-:Y:S02]  /*21a0*/  IADD3 R15, P2, PT, R23.reuse, 0x8, RZ ;  /* 0x00000008170f7810 */ /* 0x040fe40007f5e0ff */
[----:B------:R-:W-:Y:S01]  /*21b0*/  IADD3 R24, P0, PT, R23, R6, RZ ;  /* 0x0000000617187210 */ /* 0x000fe20007f1e0ff */
[--C-:B------:R-:W-:Y:S01]  /*21c0*/  IMAD.X R27, RZ, RZ, R19.reuse, P1 ;  /* 0x000000ffff1b7224 */ /* 0x100fe200008e0613 */
[----:B------:R-:W-:Y:S01]  /*21d0*/  LOP3.LUT R17, R17, 0xfffffffc, RZ, 0xc0, !PT ;  /* 0xfffffffc11117812 */ /* 0x000fe200078ec0ff */
[----:B------:R-:W-:Y:S01]  /*21e0*/  IMAD.X R13, RZ, RZ, R19, P2 ;  /* 0x000000ffff0d7224 */ /* 0x000fe200010e0613 */
[----:B------:R-:W-:-:S02]  /*21f0*/  IADD3 R11, P3, PT, R23, 0xc, RZ ;  /* 0x0000000c170b7810 */ /* 0x000fc40007f7e0ff */
[----:B------:R-:W-:Y:S02]  /*2200*/  LOP3.LUT R15, R15, 0xfffffffc, RZ, 0xc0, !PT ;  /* 0xfffffffc0f0f7812 */ /* 0x000fe400078ec0ff */
[----:B------:R-:W-:Y:S02]  /*2210*/  IADD3.X R25, PT, PT, R19, R7, RZ, P0, !PT ;  /* 0x0000000713197210 */ /* 0x000fe400007fe4ff */
[----:B------:R-:W-:Y:S02]  /*2220*/  LOP3.LUT R27, R27, 0x3, RZ, 0xc0, !PT ;  /* 0x000000031b1b7812 */ /* 0x000fe400078ec0ff */
[----:B------:R-:W-:Y:S02]  /*2230*/  IADD3 R16, P0, PT, R17, R6, RZ ;  /* 0x0000000611107210 */ /* 0x000fe40007f1e0ff */
[----:B------:R-:W-:Y:S02]  /*2240*/  LOP3.LUT R13, R13, 0x3, RZ, 0xc0, !PT ;  /* 0x000000030d0d7812 */ /* 0x000fe400078ec0ff */
[----:B------:R-:W-:Y:S01]  /*2250*/  LOP3.LUT R11, R11, 0xfffffffc, RZ, 0xc0, !PT ;  /* 0xfffffffc0b0b7812 */ /* 0x000fe200078ec0ff */
[----:B------:R-:W-:Y:S01]  /*2260*/  IMAD.X R17, R27, 0x1, R7, P0 ;  /* 0x000000011b117824 */ /* 0x000fe200000e0607 */
[----:B------:R-:W-:-:S02]  /*2270*/  IADD3.X R21, PT, PT, RZ, R19, RZ, P3, !PT ;  /* 0x00000013ff157210 */ /* 0x000fc40001ffe4ff */
[-C--:B------:R-:W-:Y:S02]  /*2280*/  IADD3 R14, P1, PT, R15, R6.reuse, RZ ;  /* 0x000000060f0e7210 */ /* 0x080fe40007f3e0ff */
[----:B------:R-:W-:Y:S01]  /*2290*/  LOP3.LUT R21, R21, 0x3, RZ, 0xc0, !PT ;  /* 0x0000000315157812 */ /* 0x000fe200078ec0ff */
[----:B------:R0:W2:Y:S01]  /*22a0*/  LDG.E R20, desc[UR10][R16.64] ;  /* 0x0000000a10147981 */ /* 0x0000a2000c1e1900 */
[----:B------:R-:W-:Y:S02]  /*22b0*/  IADD3 R10, P2, PT, R11, R6, RZ ;  /* 0x000000060b0a7210 */ /* 0x000fe40007f5e0ff */
[----:B------:R-:W-:Y:S02]  /*22c0*/  IADD3.X R15, PT, PT, R13, R7, RZ, P1, !PT ;  /* 0x000000070d0f7210 */ /* 0x000fe40000ffe4ff */
[C---:B------:R-:W-:Y:S01]  /*22d0*/  IADD3 R29, P0, PT, R23.reuse, 0x10, RZ ;  /* 0x00000010171d7810 */ /* 0x040fe20007f1e0ff */
[----:B------:R1:W3:Y:S01]  /*22e0*/  LDG.E R13, desc[UR10][R24.64] ;  /* 0x0000000a180d7981 */ /* 0x0002e2000c1e1900 */
[----:B------:R-:W-:Y:S01]  /*22f0*/  IADD3 R27, P1, PT, R23, 0x14, RZ ;  /* 0x00000014171b7810 */ /* 0x000fe20007f3e0ff */
[----:B------:R-:W-:Y:S01]  /*2300*/  IMAD.X R11, R21, 0x1, R7, P2 ;  /* 0x00000001150b7824 */ /* 0x000fe200010e0607 */
[----:B------:R-:W-:Y:S01]  /*2310*/  LOP3.LUT R29, R29, 0xfffffffc, RZ, 0xc0, !PT ;  /* 0xfffffffc1d1d7812 */ /* 0x000fe200078ec0ff */
[----:B------:R4:W5:Y:S01]  /*2320*/  LDG.E R21, desc[UR10][R14.64] ;  /* 0x0000000a0e157981 */ /* 0x000962000c1e1900 */
[----:B------:R-:W-:Y:S01]  /*2330*/  IADD3 R26, P2, PT, R23, 0x18, RZ ;  /* 0x00000018171a7810 */ /* 0x000fe20007f5e0ff */
[----:B0-----:R-:W-:Y:S01]  /*2340*/  IMAD.X R17, RZ, RZ, R19, P1 ;  /* 0x000000ffff117224 */ /* 0x001fe200008e0613 */
[----:B------:R-:W-:Y:S01]  /*2350*/  LOP3.LUT R27, R27, 0xfffffffc, RZ, 0xc0, !PT ;  /* 0xfffffffc1b1b7812 */ /* 0x000fe200078ec0ff */
[----:B------:R0:W5:Y:S01]  /*2360*/  LDG.E R22, desc[UR10][R10.64] ;  /* 0x0000000a0a167981 */ /* 0x000162000c1e1900 */
[----:B-1----:R-:W-:-:S02]  /*2370*/  IADD3.X R24, PT, PT, RZ, R19, RZ, P0, !PT ;  /* 0x00000013ff187210 */ /* 0x002fc400007fe4ff */
[-C--:B------:R-:W-:Y:S02]  /*2380*/  IADD3 R16, P0, PT, R29, R6.reuse, RZ ;  /* 0x000000061d107210 */ /* 0x080fe40007f1e0ff */
[----:B----4-:R-:W-:Y:S02]  /*2390*/  LOP3.LUT R15, R24, 0x3, RZ, 0xc0, !PT ;  /* 0x00000003180f7812 */ /* 0x010fe400078ec0ff */
[----:B------:R-:W-:Y:S02]  /*23a0*/  IADD3 R18, P3, PT, R23, 0x1c, RZ ;  /* 0x0000001c17127810 */ /* 0x000fe40007f7e0ff */
[----:B------:R-:W-:Y:S02]  /*23b0*/  IADD3.X R14, PT, PT, RZ, R19, RZ, P2, !PT ;  /* 0x00000013ff0e7210 */ /* 0x000fe400017fe4ff */
[----:B0-----:R-:W-:Y:S02]  /*23c0*/  LOP3.LUT R11, R17, 0x3, RZ, 0xc0, !PT ;  /* 0x00000003110b7812 */ /* 0x001fe400078ec0ff */
[----:B------:R-:W-:-:S02]  /*23d0*/  IADD3 R10, P1, PT, R27, R6, RZ ;  /* 0x000000061b0a7210 */ /* 0x000fc40007f3e0ff */
[----:B------:R-:W-:Y:S02]  /*23e0*/  LOP3.LUT R23, R26, 0xfffffffc, RZ, 0xc0, !PT ;  /* 0xfffffffc1a177812 */ /* 0x000fe400078ec0ff */
[----:B------:R-:W-:Y:S01]  /*23f0*/  IADD3.X R17, PT, PT, R15, R7, RZ, P0, !PT ;  /* 0x000000070f117210 */ /* 0x000fe200007fe4ff */
[----:B------:R-:W-:Y:S01]  /*2400*/  IMAD.X R19, RZ, RZ, R19, P3 ;  /* 0x000000ffff137224 */ /* 0x000fe200018e0613 */
[----:B------:R-:W-:Y:S01]  /*2410*/  LOP3.LUT R15, R18, 0xfffffffc, RZ, 0xc0, !PT ;  /* 0xfffffffc120f7812 */ /* 0x000fe200078ec0ff */
[----:B------:R-:W-:Y:S01]  /*2420*/  IMAD.X R11, R11, 0x1, R7, P1 ;  /* 0x000000010b0b7824 */ /* 0x000fe200008e0607 */
[----:B------:R-:W-:Y:S01]  /*2430*/  LOP3.LUT R25, R14, 0x3, RZ, 0xc0, !PT ;  /* 0x000000030e197812 */ /* 0x000fe200078ec0ff */
[----:B------:R0:W4:Y:S01]  /*2440*/  LDG.E R16, desc[UR10][R16.64] ;  /* 0x0000000a10107981 */ /* 0x000122000c1e1900 */
[-C--:B------:R-:W-:Y:S02]  /*2450*/  IADD3 R14, P0, PT, R23, R6.reuse, RZ ;  /* 0x00000006170e7210 */ /* 0x080fe40007f1e0ff */
[----:B------:R-:W-:Y:S01]  /*2460*/  LOP3.LUT R19, R19, 0x3, RZ, 0xc0, !PT ;  /* 0x0000000313137812 */ /* 0x000fe200078ec0ff */
[----:B------:R1:W4:Y:S01]  /*2470*/  LDG.E R10, desc[UR10][R10.64] ;  /* 0x0000000a0a0a7981 */ /* 0x000322000c1e1900 */
[----:B------:R-:W-:-:S02]  /*2480*/  IADD3 R18, P1, PT, R15, R6, RZ ;  /* 0x000000060f127210 */ /* 0x000fc40007f3e0ff */
[----:B------:R-:W-:-:S03]  /*2490*/  IADD3.X R15, PT, PT, R25, R7, RZ, P0, !PT ;  /* 0x00000007190f7210 */ /* 0x000fc600007fe4ff */
[----:B------:R-:W-:Y:S02]  /*24a0*/  IMAD.X R19, R19, 0x1, R7, P1 ;  /* 0x0000000113137824 */ /* 0x000fe400008e0607 */
[----:B------:R-:W4:Y:S04]  /*24b0*/  LDG.E R14, desc[UR10][R14.64] ;  /* 0x0000000a0e0e7981 */ /* 0x000f28000c1e1900 */
[----:B------:R-:W4:Y:S01]  /*24c0*/  LDG.E R18, desc[UR10][R18.64] ;  /* 0x0000000a12127981 */ /* 0x000f22000c1e1900 */
[----:B------:R-:W-:Y:S01]  /*24d0*/  FMUL R23, R0, -0.26794922351837158203 ;  /* 0xbe8930a400177820 */ /* 0x000fe20000400000 */
[C---:B------:R-:W-:Y:S01]  /*24e0*/  FMUL R24, R9.reuse, -3.7320504188537597656 ;  /* 0xc06ed9ea09187820 */ /* 0x040fe20000400000 */
[----:B------:R-:W-:Y:S02]  /*24f0*/  FADD R9, R9, R0 ;  /* 0x0000000009097221 */ /* 0x000fe40000000000 */
[C---:B------:R-:W-:Y:S01]  /*2500*/  FMUL R0, R23.reuse, -0.26794922351837158203 ;  /* 0xbe8930a417007820 */ /* 0x040fe20000400000 */
[----:B0-----:R-:W-:Y:S01]  /*2510*/  FMUL R17, R24, -3.7320504188537597656 ;  /* 0xc06ed9ea18117820 */ /* 0x001fe20000400000 */
[----:B------:R-:W-:-:S02]  /*2520*/  FADD R24, R23, R24 ;  /* 0x0000001817187221 */ /* 0x000fc40000000000 */
[C---:B-1----:R-:W-:Y:S01]  /*2530*/  FMUL R11, R0.reuse, -0.26794922351837158203 ;  /* 0xbe8930a4000b7820 */ /* 0x042fe20000400000 */
[----:B------:R-:W-:Y:S01]  /*2540*/  IADD3 R3, PT, PT, R3, 0x8, RZ ;  /* 0x0000000803037810 */ /* 0x000fe20007ffe0ff */
[----:B---3--:R-:W-:Y:S01]  /*2550*/  FFMA R9, R9, R13, R12 ;  /* 0x0000000d09097223 */ /* 0x008fe2000000000c */
[----:B------:R-:W-:Y:S01]  /*2560*/  FMUL R12, R17, -3.7320504188537597656 ;  /* 0xc06ed9ea110c7820 */ /* 0x000fe20000400000 */
[----:B------:R-:W-:Y:S02]  /*2570*/  FADD R17, R0, R17 ;  /* 0x0000001100117221 */ /* 0x000fe40000000000 */
[----:B--2---:R-:W-:Y:S01]  /*2580*/  FFMA R20, R24, R20, R9 ;  /* 0x0000001418147223 */ /* 0x004fe20000000009 */
[C---:B------:R-:W-:Y:S01]  /*2590*/  FMUL R0, R11.reuse, -0.26794922351837158203 ;  /* 0xbe8930a40b007820 */ /* 0x040fe20000400000 */
[----:B------:R-:W-:Y:S01]  /*25a0*/  FMUL R9, R12, -3.7320504188537597656 ;  /* 0xc06ed9ea0c097820 */ /* 0x000fe20000400000 */
[----:B------:R-:W-:Y:S01]  /*25b0*/  FADD R12, R11, R12 ;  /* 0x0000000c0b0c7221 */ /* 0x000fe20000000000 */
[----:B-----5:R-:W-:Y:S01]  /*25c0*/  FFMA R17, R17, R21, R20 ;  /* 0x0000001511117223 */ /* 0x020fe20000000014 */
[C---:B------:R-:W-:Y:S01]  /*25d0*/  FMUL R11, R0.reuse, -0.26794922351837158203 ;  /* 0xbe8930a4000b7820 */ /* 0x040fe20000400000 */
[----:B------:R-:W-:Y:S01]  /*25e0*/  FMUL R20, R9, -3.7320504188537597656 ;  /* 0xc06ed9ea09147820 */ /* 0x000fe20000400000 */
[----:B------:R-:W-:Y:S01]  /*25f0*/  FADD R0, R0, R9 ;  /* 0x0000000900007221 */ /* 0x000fe20000000000 */
[----:B------:R-:W-:Y:S01]  /*2600*/  FFMA R17, R12, R22, R17 ;  /* 0x000000160c117223 */ /* 0x000fe20000000011 */
[C---:B------:R-:W-:Y:S01]  /*2610*/  FMUL R9, R11.reuse, -0.26794922351837158203 ;  /* 0xbe8930a40b097820 */ /* 0x040fe20000400000 */
[----:B------:R-:W-:Y:S01]  /*2620*/  FMUL R12, R20, -3.7320504188537597656 ;  /* 0xc06ed9ea140c7820 */ /* 0x000fe20000400000 */
[----:B------:R-:W-:Y:S01]  /*2630*/  FADD R20, R11, R20 ;  /* 0x000000140b147221 */ /* 0x000fe20000000000 */
[----:B----4-:R-:W-:-:S02]  /*2640*/  FFMA R17, R0, R16, R17 ;  /* 0x0000001000117223 */ /* 0x010fc40000000011 */
[C---:B------:R-:W-:Y:S01]  /*2650*/  FADD R0, R9.reuse, R12 ;  /* 0x0000000c09007221 */ /* 0x040fe20000000000 */
[----:B------:R-:W-:Y:S01]  /*2660*/  FMUL R9, R9, -0.26794922351837158203 ;  /* 0xbe8930a409097820 */ /* 0x000fe20000400000 */
[----:B------:R-:W-:Y:S01]  /*2670*/  FMUL R16, R12, -3.7320504188537597656 ;  /* 0xc06ed9ea0c107820 */ /* 0x000fe20000400000 */
[----:B------:R-:W-:-:S03]  /*2680*/  FFMA R17, R20, R10, R17 ;  /* 0x0000000a14117223 */ /* 0x000fc60000000011 */
[C---:B------:R-:W-:Y:S01]  /*2690*/  FADD R12, R9.reuse, R16 ;  /* 0x00000010090c7221 */ /* 0x040fe20000000000 */
[----:B------:R-:W-:Y:S01]  /*26a0*/  FFMA R17, R0, R14, R17 ;  /* 0x0000000e00117223 */ /* 0x000fe20000000011 */
[----:B------:R-:W-:Y:S01]  /*26b0*/  FMUL R0, R9, -0.26794922351837158203 ;  /* 0xbe8930a409007820 */ /* 0x000fe20000400000 */
[----:B------:R-:W-:Y:S02]  /*26c0*/  IMAD.MOV.U32 R14, RZ, RZ, RZ ;  /* 0x000000ffff0e7224 */ /* 0x000fe400078e00ff */
[----:B------:R-:W-:Y:S01]  /*26d0*/  FMUL R9, R16, -3.7320504188537597656 ;  /* 0xc06ed9ea10097820 */ /* 0x000fe20000400000 */
[----:B------:R-:W-:-:S07]  /*26e0*/  FFMA R12, R12, R18, R17 ;  /* 0x000000120c0c7223 */ /* 0x000fce0000000011 */
.L_x_13:
[----:B------:R-:W-:Y:S05]  /*26f0*/  BRA.U !UP0, `(.L_x_10) ;  /* 0x0000000508087547 */ /* 0x000fea000b800000 */
[----:B------:R-:W-:Y:S02]  /*2700*/  UISETP.GE.U32.AND UP1, UPT, UR4, 0x4, UPT ;  /* 0x000000040400788c */ /* 0x000fe4000bf26070 */
[----:B------:R-:W-:Y:S02]  /*2710*/  ULOP3.LUT UR5, UR5, 0x3, URZ, 0xc0, !UPT ;  /* 0x0000000305057892 */ /* 0x000fe4000f8ec0ff */
[----:B------:R-:W-:Y:S02]  /*2720*/  UISETP.GE.U32.AND.EX UP1, UPT, URZ, URZ, UPT, UP1 ;  /* 0x000000ffff00728c */ /* 0x000fe4000bf26110 */
[----:B------:R-:W-:Y:S01]  /*2730*/  UISETP.NE.U32.AND UP0, UPT, UR5, URZ, UPT ;  /* 0x000000ff0500728c */ /* 0x000fe2000bf05070 */
[----:B------:R-:W-:-:S03]  /*2740*/  UMOV UR4, URZ ;  /* 0x000000ff00047c82 */ /* 0x000fc60008000000 */
[----:B------:R-:W-:-:S03]  /*2750*/  UISETP.NE.AND.EX UP0, UPT, UR4, URZ, UPT, UP0 ;  /* 0x000000ff0400728c */ /* 0x000fc6000bf05300 */
[----:B------:R-:W-:Y:S08]  /*2760*/  BRA.U !UP1, `(.L_x_14) ;  /* 0x0000000109b07547 */ /* 0x000ff0000b800000 */
[C---:B------:R-:W-:Y:S02]  /*2770*/  SHF.L.U32 R11, R3.reuse, 0x2, RZ ;  /* 0x00000002030b7819 */ /* 0x040fe400000006ff */
[----:B------:R-:W-:Y:S02]  /*2780*/  SHF.L.U64.HI R13, R3, 0x2, R14 ;  /* 0x00000002030d7819 */ /* 0x000fe4000001020e */
[C---:B------:R-:W-:Y:S02]  /*2790*/  IADD3 R15, P2, PT, R11.reuse, 0x8, RZ ;  /* 0x000000080b0f7810 */ /* 0x040fe40007f5e0ff */
[C---:B------:R-:W-:Y:S02]  /*27a0*/  IADD3 R14, P1, PT, R11.reuse, 0x4, RZ ;  /* 0x000000040b0e7810 */ /* 0x040fe40007f3e0ff */
[----:B------:R-:W-:Y:S01]  /*27b0*/  IADD3 R10, P0, PT, R11, R6, RZ ;  /* 0x000000060b0a7210 */ /* 0x000fe20007f1e0ff */
[----:B------:R-:W-:Y:S01]  /*27c0*/  IMAD.X R18, RZ, RZ, R13, P2 ;  /* 0x000000ffff127224 */ /* 0x000fe200010e060d */
[----:B------:R-:W-:-:S02]  /*27d0*/  LOP3.LUT R19, R15, 0xfffffffc, RZ, 0xc0, !PT ;  /* 0xfffffffc0f137812 */ /* 0x000fc400078ec0ff */
[----:B------:R-:W-:Y:S02]  /*27e0*/  LOP3.LUT R17, R14, 0xfffffffc, RZ, 0xc0, !PT ;  /* 0xfffffffc0e117812 */ /* 0x000fe400078ec0ff */
[-C--:B------:R-:W-:Y:S02]  /*27f0*/  IADD3.X R15, PT, PT, RZ, R13.reuse, RZ, P1, !PT ;  /* 0x0000000dff0f7210 */ /* 0x080fe40000ffe4ff */
[----:B------:R-:W-:Y:S01]  /*2800*/  IADD3 R16, P3, PT, R11, 0xc, RZ ;  /* 0x0000000c0b107810 */ /* 0x000fe20007f7e0ff */
[--C-:B------:R-:W-:Y:S01]  /*2810*/  IMAD.X R11, R13, 0x1, R7.reuse, P0 ;  /* 0x000000010d0b7824 */ /* 0x100fe200000e0607 */
[-C--:B------:R-:W-:Y:S02]  /*2820*/  IADD3 R14, P0, PT, R17, R6.reuse, RZ ;  /* 0x00000006110e7210 */ /* 0x080fe40007f1e0ff */
[----:B------:R-:W-:Y:S02]  /*2830*/  LOP3.LUT R15, R15, 0x3, RZ, 0xc0, !PT ;  /* 0x000000030f0f7812 */ /* 0x000fe400078ec0ff */
[----:B------:R-:W-:Y:S01]  /*2840*/  LOP3.LUT R21, R16, 0xfffffffc, RZ, 0xc0, !PT ;  /* 0xfffffffc10157812 */ /* 0x000fe200078ec0ff */
[----:B------:R0:W2:Y:S01]  /*2850*/  LDG.E R11, desc[UR10][R10.64] ;  /* 0x0000000a0a0b7981 */ /* 0x0000a2000c1e1900 */
[----:B------:R-:W-:Y:S01]  /*2860*/  IADD3.X R20, PT, PT, RZ, R13, RZ, P3, !PT ;  /* 0x0000000dff147210 */ /* 0x000fe20001ffe4ff */
[----:B------:R-:W-:Y:S01]  /*2870*/  IMAD.X R15, R15, 0x1, R7, P0 ;  /* 0x000000010f0f7824 */ /* 0x000fe200000e0607 */
[----:B------:R-:W-:-:S02]  /*2880*/  IADD3 R16, P1, PT, R19, R6, RZ ;  /* 0x0000000613107210 */ /* 0x000fc40007f3e0ff */
[----:B------:R-:W-:Y:S02]  /*2890*/  LOP3.LUT R13, R18, 0x3, RZ, 0xc0, !PT ;  /* 0x00000003120d7812 */ /* 0x000fe400078ec0ff */
[----:B------:R-:W-:Y:S01]  /*28a0*/  IADD3 R18, P0, PT, R21, R6, RZ ;  /* 0x0000000615127210 */ /* 0x000fe20007f1e0ff */
[----:B------:R-:W3:Y:S01]  /*28b0*/  LDG.E R14, desc[UR10][R14.64] ;  /* 0x0000000a0e0e7981 */ /* 0x000ee2000c1e1900 */
[----:B------:R-:W-:Y:S02]  /*28c0*/  LOP3.LUT R19, R20, 0x3, RZ, 0xc0, !PT ;  /* 0x0000000314137812 */ /* 0x000fe400078ec0ff */
[----:B------:R-:W-:-:S03]  /*28d0*/  IADD3.X R17, PT, PT, R13, R7, RZ, P1, !PT ;  /* 0x000000070d117210 */ /* 0x000fc60000ffe4ff */
[----:B------:R-:W-:Y:S02]  /*28e0*/  IMAD.X R19, R19, 0x1, R7, P0 ;  /* 0x0000000113137824 */ /* 0x000fe400000e0607 */
[----:B------:R-:W4:Y:S04]  /*28f0*/  LDG.E R16, desc[UR10][R16.64] ;  /* 0x0000000a10107981 */ /* 0x000f28000c1e1900 */
[----:B------:R-:W5:Y:S01]  /*2900*/  LDG.E R18, desc[UR10][R18.64] ;  /* 0x0000000a12127981 */ /* 0x000f62000c1e1900 */
[----:B------:R-:W-:Y:S01]  /*2910*/  FMUL R13, R0, -0.26794922351837158203 ;  /* 0xbe8930a4000d7820 */ /* 0x000fe20000400000 */
[C---:B------:R-:W-:Y:S01]  /*2920*/  FMUL R20, R9.reuse, -3.7320504188537597656 ;  /* 0xc06ed9ea09147820 */ /* 0x040fe20000400000 */
[----:B------:R-:W-:Y:S02]  /*2930*/  FADD R9, R9, R0 ;  /* 0x0000000009097221 */ /* 0x000fe40000000000 */
[C---:B------:R-:W-:Y:S01]  /*2940*/  FMUL R0, R13.reuse, -0.26794922351837158203 ;  /* 0xbe8930a40d007820 */ /* 0x040fe20000400000 */
[----:B------:R-:W-:Y:S01]  /*2950*/  FMUL R21, R20, -3.7320504188537597656 ;  /* 0xc06ed9ea14157820 */ /* 0x000fe20000400000 */
[----:B------:R-:W-:-:S03]  /*2960*/  FADD R20, R13, R20 ;  /* 0x000000140d147221 */ /* 0x000fc60000000000 */
[C---:B0-----:R-:W-:Y:S01]  /*2970*/  FADD R10, R0.reuse, R21 ;  /* 0x00000015000a7221 */ /* 0x041fe20000000000 */
[----:B------:R-:W-:Y:S01]  /*2980*/  FMUL R0, R0, -0.26794922351837158203 ;  /* 0xbe8930a400007820 */ /* 0x000fe20000400000 */
[----:B------:R-:W-:Y:S01]  /*2990*/  FMUL R21, R21, -3.7320504188537597656 ;  /* 0xc06ed9ea15157820 */ /* 0x000fe20000400000 */
[----:B------:R-:W-:Y:S01]  /*29a0*/  IADD3 R3, PT, PT, R3, 0x4, RZ ;  /* 0x0000000403037810 */ /* 0x000fe20007ffe0ff */
[----:B--2---:R-:W-:Y:S02]  /*29b0*/  FFMA R9, R9, R11, R12 ;  /* 0x0000000b09097223 */ /* 0x004fe4000000000c */
[----:B------:R-:W-:Y:S02]  /*29c0*/  FADD R12, R0, R21 ;  /* 0x00000015000c7221 */ /* 0x000fe40000000000 */
[----:B---3--:R-:W-:Y:S01]  /*29d0*/  FFMA R9, R20, R14, R9 ;  /* 0x0000000e14097223 */ /* 0x008fe20000000009 */
[----:B------:R-:W-:Y:S02]  /*29e0*/  IMAD.MOV.U32 R14, RZ, RZ, RZ ;  /* 0x000000ffff0e7224 */ /* 0x000fe400078e00ff */
[----:B------:R-:W-:Y:S01]  /*29f0*/  FMUL R0, R0, -0.26794922351837158203 ;  /* 0xbe8930a400007820 */ /* 0x000fe20000400000 */
[----:B----4-:R-:W-:-:S04]  /*2a00*/  FFMA R9, R10, R16, R9 ;  /* 0x000000100a097223 */ /* 0x010fc80000000009 */
[----:B-----5:R-:W-:Y:S01]  /*2a10*/  FFMA R12, R12, R18, R9 ;  /* 0x000000120c0c7223 */ /* 0x020fe20000000009 */
[----:B------:R-:W-:-:S07]  /*2a20*/  FMUL R9, R21, -3.7320504188537597656 ;  /* 0xc06ed9ea15097820 */ /* 0x000fce0000400000 */
.L_x_14:
[----:B------:R-:W-:Y:S05]  /*2a30*/  BRA.U !UP0, `(.L_x_10) ;  /* 0x0000000108387547 */ /* 0x000fea000b800000 */
.L_x_15:
[----:B------:R-:W-:-:S04]  /*2a40*/  LEA R10, P0, R3, R6, 0x2 ;  /* 0x00000006030a7211 */ /* 0x000fc800078010ff */
[----:B------:R-:W-:-:S06]  /*2a50*/  LEA.HI.X R11, R3, R7, R14, 0x2, P0 ;  /* 0x00000007030b7211 */ /* 0x000fcc00000f140e */
[----:B------:R-:W2:Y:S01]  /*2a60*/  LDG.E R11, desc[UR10][R10.64] ;  /* 0x0000000a0a0b7981 */ /* 0x000ea2000c1e1900 */
[----:B------:R-:W-:Y:S01]  /*2a70*/  UIADD3 UR5, UP0, UPT, UR5, -0x1, URZ ;  /* 0xffffffff05057890 */ /* 0x000fe2000ff1e0ff */
[C---:B------:R-:W-:Y:S01]  /*2a80*/  FADD R13, R0.reuse, R9 ;  /* 0x00000009000d7221 */ /* 0x040fe20000000000 */
[----:B------:R-:W-:Y:S01]  /*2a90*/  FMUL R0, R0, -0.26794922351837158203 ;  /* 0xbe8930a400007820 */ /* 0x000fe20000400000 */
[----:B------:R-:W-:Y:S01]  /*2aa0*/  FMUL R9, R9, -3.7320504188537597656 ;  /* 0xc06ed9ea09097820 */ /* 0x000fe20000400000 */
[----:B------:R-:W-:Y:S01]  /*2ab0*/  UIADD3.X UR4, UPT, UPT, UR4, -0x1, URZ, UP0, !UPT ;  /* 0xffffffff04047890 */ /* 0x000fe200087fe4ff */
[----:B------:R-:W-:Y:S01]  /*2ac0*/  IADD3 R3, PT, PT, R3, 0x1, RZ ;  /* 0x0000000103037810 */ /* 0x000fe20007ffe0ff */
[----:B------:R-:W-:Y:S01]  /*2ad0*/  UISETP.NE.U32.AND UP0, UPT, UR5, URZ, UPT ;  /* 0x000000ff0500728c */ /* 0x000fe2000bf05070 */
[----:B------:R-:W-:-:S03]  /*2ae0*/  IMAD.MOV.U32 R14, RZ, RZ, RZ ;  /* 0x000000ffff0e7224 */ /* 0x000fc600078e00ff */
[----:B------:R-:W-:Y:S01]  /*2af0*/  UISETP.NE.AND.EX UP0, UPT, UR4, URZ, UPT, UP0 ;  /* 0x000000ff0400728c */ /* 0x000fe2000bf05300 */
[----:B--2---:R-:W-:-:S08]  /*2b00*/  FFMA R12, R13, R11, R12 ;  /* 0x0000000b0d0c7223 */ /* 0x004fd0000000000c */
[----:B------:R-:W-:Y:S05]  /*2b10*/  BRA.U UP0, `(.L_x_15) ;  /* 0xfffffffd00c87547 */ /* 0x000fea000b83ffff */
.L_x_10:
[----:B------:R-:W-:Y:S01]  /*2b20*/  UISETP.NE.U32.AND UP0, UPT, UR18, URZ, UPT ;  /* 0x000000ff1200728c */ /* 0x000fe2000bf05070 */
[----:B------:R-:W-:Y:S01]  /*2b30*/  HFMA2 R0, -RZ, RZ, 1.875, 0 ;  /* 0x3f800000ff007431 */ /* 0x000fe200000001ff */
[----:B------:R-:W-:Y:S01]  /*2b40*/  UMOV UR4, UR8 ;  /* 0x0000000800047c82 */ /* 0x000fe20008000000 */
[----:B------:R-:W-:Y:S01]  /*2b50*/  UMOV UR5, UR9 ;  /* 0x0000000900057c82 */ /* 0x000fe20008000000 */
[----:B------:R-:W-:-:S09]  /*2b60*/  UISETP.NE.AND.EX UP0, UPT, UR19, URZ, UPT, UP0 ;  /* 0x000000ff1300728c */ /* 0x000fd2000bf05300 */
[----:B------:R-:W-:Y:S05]  /*2b70*/  BRA.U !UP0, `(.L_x_16) ;  /* 0x0000000108847547 */ /* 0x000fea000b800000 */
[----:B------:R-:W0:Y:S02]  /*2b80*/  I2F.U64 R3, UR4 ;  /* 0x0000000400037d12 */ /* 0x000e240008301000 */
[----:B0-----:R-:W-:-:S13]  /*2b90*/  FSETP.NAN.AND P0, PT, |R3|, |R3|, PT ;  /* 0x400000030300720b */ /* 0x001fda0003f08200 */
[----:B------:R-:W-:Y:S01]  /*2ba0*/  @P0 FADD R0, R3, -0.26794922351837158203 ;  /* 0xbe8930a403000421 */ /* 0x000fe20000000000 */
[----:B------:R-:W-:Y:S06]  /*2bb0*/  @P0 BRA `(.L_x_16) ;  /* 0x0000000000740947 */ /* 0x000fec0003800000 */
[----:B------:R-:W-:Y:S01]  /*2bc0*/  FMUL R9, R2, R3 ;  /* 0x0000000302097220 */ /* 0x000fe20000400000 */
[----:B------:R-:W-:-:S03]  /*2bd0*/  IMAD.MOV.U32 R13, RZ, RZ, 0x391fcb8e ;  /* 0x391fcb8eff0d7424 */ /* 0x000fc600078e00ff */
[----:B------:R-:W0:Y:S01]  /*2be0*/  FRND R0, R9 ;  /* 0x0000000900007307 */ /* 0x000e220000201000 */
[----:B------:R-:W-:Y:S01]  /*2bf0*/  FFMA R11, R2, R3, -R9 ;  /* 0x00000003020b7223 */ /* 0x000fe20000000809 */
[----:B------:R-:W-:-:S03]  /*2c00*/  FSETP.GT.AND P1, PT, |R9|, 152, PT ;  /* 0x431800000900780b */ /* 0x000fc60003f24200 */
[----:B------:R-:W-:Y:S01]  /*2c10*/  FFMA R11, R8, R3, R11 ;  /* 0x00000003080b7223 */ /* 0x000fe2000000000b */
[----:B------:R-:W-:-:S06]  /*2c20*/  FMUL R8, R3, 0.5 ;  /* 0x3f00000003087820 */ /* 0x000fcc0000400000 */
[----:B------:R-:W2:Y:S01]  /*2c30*/  FRND.TRUNC R8, R8 ;  /* 0x0000000800087307 */ /* 0x000ea2000020d000 */
[----:B0-----:R-:W-:Y:S01]  /*2c40*/  FADD R2, R9, -R0 ;  /* 0x8000000009027221 */ /* 0x001fe20000000000 */
[----:B------:R-:W-:-:S03]  /*2c50*/  FSETP.GT.AND P0, PT, R0, RZ, PT ;  /* 0x000000ff0000720b */ /* 0x000fc60003f04000 */
[----:B------:R-:W-:Y:S01]  /*2c60*/  FADD R2, R2, R11 ;  /* 0x0000000b02027221 */ /* 0x000fe20000000000 */
[----:B------:R-:W-:Y:S02]  /*2c70*/  SEL R0, RZ, 0x83000000, P0 ;  /* 0x83000000ff007807 */ /* 0x000fe40000000000 */
[----:B------:R-:W-:Y:S01]  /*2c80*/  FSETP.GEU.AND P0, PT, R9, RZ, PT ;  /* 0x000000ff0900720b */ /* 0x000fe20003f0e000 */
[----:B------:R-:W-:-:S04]  /*2c90*/  FFMA R11, R2, R13, 0.0013391353422775864601 ;  /* 0x3aaf85ed020b7423 */ /* 0x000fc8000000000d */
[----:B------:R-:W-:Y:S01]  /*2ca0*/  FFMA R13, R2, R11, 0.0096188392490148544312 ;  /* 0x3c1d9856020d7423 */ /* 0x000fe2000000000b */
[----:B--2---:R-:W-:Y:S01]  /*2cb0*/  FADD R10, R8, R8 ;  /* 0x00000008080a7221 */ /* 0x004fe20000000000 */
[----:B------:R-:W0:Y:S01]  /*2cc0*/  F2I.NTZ R11, R9 ;  /* 0x00000009000b7305 */ /* 0x000e220000203100 */
[----:B------:R-:W-:Y:S01]  /*2cd0*/  IADD3 R8, PT, PT, R0, 0x7f000000, RZ ;  /* 0x7f00000000087810 */ /* 0x000fe20007ffe0ff */
[----:B------:R-:W-:Y:S01]  /*2ce0*/  FFMA R13, R2, R13, 0.055503588169813156128 ;  /* 0x3d6357bb020d7423 */ /* 0x000fe2000000000d */
[----:B------:R-:W-:-:S03]  /*2cf0*/  FADD R10, R3, -R10 ;  /* 0x8000000a030a7221 */ /* 0x000fc60000000000 */
[----:B------:R-:W-:-:S04]  /*2d00*/  FFMA R13, R2, R13, 0.24022644758224487305 ;  /* 0x3e75fdec020d7423 */ /* 0x000fc8000000000d */
[----:B------:R-:W-:-:S04]  /*2d10*/  FFMA R13, R2, R13, 0.69314718246459960938 ;  /* 0x3f317218020d7423 */ /* 0x000fc8000000000d */
[----:B------:R-:W-:Y:S01]  /*2d20*/  FFMA R13, R2, R13, 1 ;  /* 0x3f800000020d7423 */ /* 0x000fe2000000000d */
[----:B0-----:R-:W-:Y:S01]  /*2d30*/  IMAD R11, R11, 0x800000, -R0 ;  /* 0x008000000b0b7824 */ /* 0x001fe200078e0a00 */
[----:B------:R-:W-:Y:S02]  /*2d40*/  FSEL R0, RZ, +INF , !P0 ;  /* 0x7f800000ff007808 */ /* 0x000fe40004000000 */
[----:B------:R-:W-:Y:S01]  /*2d50*/  FMUL R8, R8, R13 ;  /* 0x0000000d08087220 */ /* 0x000fe20000400000 */
[----:B------:R-:W-:-:S03]  /*2d60*/  FSETP.NEU.AND P0, PT, |R10|, 1, PT ;  /* 0x3f8000000a00780b */ /* 0x000fc60003f0d200 */
[----:B------:R-:W-:-:S05]  /*2d70*/  @!P1 FMUL R0, R11, R8 ;  /* 0x000000080b009220 */ /* 0x000fca0000400000 */
[----:B------:R-:W-:-:S07]  /*2d80*/  FSEL R0, R0, -R0, P0 ;  /* 0x8000000000007208 */ /* 0x000fce0000000000 */
.L_x_16:
[----:B------:R-:W-:Y:S01]  /*2d90*/  FADD R9, -R0, 1 ;  /* 0x3f80000000097421 */ /* 0x000fe20000000100 */
[----:B------:R-:W-:Y:S01]  /*2da0*/  FMUL R0, R12, -0.26794922351837158203 ;  /* 0xbe8930a40c007820 */ /* 0x000fe20000400000 */
[----:B------:R-:W-:Y:S02]  /*2db0*/  BSSY.RECONVERGENT B0, `(.L_x_17) ;  /* 0x000000d000007945 */ /* 0x000fe40003800200 */
[----:B------:R-:W0:Y:S08]  /*2dc0*/  MUFU.RCP R2, R9 ;  /* 0x0000000900027308 */ /* 0x000e300000001000 */
[----:B------:R-:W2:Y:S01]  /*2dd0*/  FCHK P0, R0, R9 ;  /* 0x0000000900007302 */ /* 0x000ea20000000000 */
[----:B0-----:R-:W-:-:S04]  /*2de0*/  FFMA R3, -R9, R2, 1 ;  /* 0x3f80000009037423 */ /* 0x001fc80000000102 */
[----:B------:R-:W-:-:S04]  /*2df0*/  FFMA R3, R2, R3, R2 ;  /* 0x0000000302037223 */ /* 0x000fc80000000002 */
[----:B------:R-:W-:-:S04]  /*2e00*/  FFMA R2, R0, R3, RZ ;  /* 0x0000000300027223 */ /* 0x000fc800000000ff */
[----:B------:R-:W-:-:S04]  /*2e10*/  FFMA R8, -R9, R2, R0 ;  /* 0x0000000209087223 */ /* 0x000fc80000000100 */
[----:B----4-:R-:W-:Y:S01]  /*2e20*/  FFMA R17, R3, R8, R2 ;  /* 0x0000000803117223 */ /* 0x010fe20000000002 */
[----:B--2---:R-:W-:Y:S06]  /*2e30*/  @!P0 BRA `(.L_x_18) ;  /* 0x0000000000108947 */ /* 0x004fec0003800000 */
[----:B------:R-:W-:Y:S02]  /*2e40*/  MOV R3, R9 ;  /* 0x0000000900037202 */ /* 0x000fe40000000f00 */
[----:B------:R-:W-:-:S07]  /*2e50*/  MOV R10, 0x2e70 ;  /* 0x00002e70000a7802 */ /* 0x000fce0000000f00 */
[----:B-1----:R-:W-:Y:S05]  /*2e60*/  CALL.REL.NOINC `($__internal_0_$__cuda_sm3x_div_rn_noftz_f32_slowpath) ;  /* 0x0000001c00c47944 */ /* 0x002fea0003c00000 */
[----:B------:R-:W-:-:S07]  /*2e70*/  IMAD.MOV.U32 R17, RZ, RZ, R0 ;  /* 0x000000ffff117224 */ /* 0x000fce00078e0000 */
.L_x_18:
[----:B------:R-:W-:Y:S05]  /*2e80*/  BSYNC.RECONVERGENT B0 ;  /* 0x0000000000007941 */ /* 0x000fea0003800200 */
.L_x_17:
[----:B------:R-:W0:Y:S01]  /*2e90*/  LDC.64 R2, c[0x0][0x390] ;  /* 0x0000e400ff027b82 */ /* 0x000e220000000a00 */
[----:B------:R2:W-:Y:S01]  /*2ea0*/  STG.E desc[UR10][R6.64], R17 ;  /* 0x0000001106007986 */ /* 0x0005e2000c10190a */
[----:B0-----:R-:W-:-:S04]  /*2eb0*/  ISETP.GE.U32.AND P0, PT, R2, 0x2, PT ;  /* 0x000000020200780c */ /* 0x001fc80003f06070 */
[----:B------:R-:W-:-:S13]  /*2ec0*/  ISETP.GE.U32.AND.EX P0, PT, R3, RZ, PT, P0 ;  /* 0x000000ff0300720c */ /* 0x000fda0003f06100 */
[----:B--2---:R-:W-:Y:S05]  /*2ed0*/  @!P0 BRA `(.L_x_19) ;  /* 0x0000001000508947 */ /* 0x004fea0003800000 */
[----:B------:R-:W-:Y:S01]  /*2ee0*/  IADD3 R0, P1, PT, -R2, UR6, RZ ;  /* 0x0000000602007c10 */ /* 0x000fe2000ff3e1ff */
[----:B------:R-:W-:-:S03]  /*2ef0*/  ULOP3.LUT UR5, UR12, 0xf, URZ, 0xc0, !UPT ;  /* 0x0000000f0c057892 */ /* 0x000fc6000f8ec0ff */
[----:B------:R-:W-:Y:S01]  /*2f00*/  ISETP.GE.U32.AND P0, PT, R0, 0xf, PT ;  /* 0x0000000f0000780c */ /* 0x000fe20003f06070 */
[----:B------:R-:W-:Y:S01]  /*2f10*/  UISETP.NE.U32.AND UP0, UPT, UR5, URZ, UPT ;  /* 0x000000ff0500728c */ /* 0x000fe2000bf05070 */
[----:B------:R-:W-:Y:S01]  /*2f20*/  IADD3.X R3, PT, PT, ~R3, UR7, RZ, P1, !PT ;  /* 0x0000000703037c10 */ /* 0x000fe20008ffe5ff */
[----:B------:R-:W-:Y:S02]  /*2f30*/  IMAD.MOV.U32 R0, RZ, RZ, RZ ;  /* 0x000000ffff007224 */ /* 0x000fe400078e00ff */
[----:B------:R-:W-:Y:S01]  /*2f40*/  UISETP.NE.AND.EX UP0, UPT, URZ, URZ, UPT, UP0 ;  /* 0x000000ffff00728c */ /* 0x000fe2000bf05300 */
[----:B------:R-:W-:Y:S01]  /*2f50*/  ISETP.GE.U32.AND.EX P0, PT, R3, RZ, PT, P0 ;  /* 0x000000ff0300720c */ /* 0x000fe20003f06100 */
[----:B------:R-:W-:-:S12]  /*2f60*/  HFMA2 R3, -RZ, RZ, 0, 5.9604644775390625e-08 ;  /* 0x00000001ff037431 */ /* 0x000fd800000001ff */
[----:B------:R-:W-:Y:S05]  /*2f70*/  @!P0 BRA `(.L_x_20) ;  /* 0x0000000400008947 */ /* 0x000fea0003800000 */
[----:B------:R-:W-:Y:S01]  /*2f80*/  IADD3 R10, P0, PT, R6, 0x20, RZ ;  /* 0x00000020060a7810 */ /* 0x000fe20007f1e0ff */
[----:B------:R-:W-:Y:S01]  /*2f90*/  IMAD.MOV.U32 R0, RZ, RZ, RZ ;  /* 0x000000ffff007224 */ /* 0x000fe200078e00ff */
[----:B------:R-:W-:Y:S01]  /*2fa0*/  MOV R3, 0x1 ;  /* 0x0000000100037802 */ /* 0x000fe20000000f00 */
[----:B------:R-:W-:Y:S01]  /*2fb0*/  ULOP3.LUT UR4, UR12, 0xfffffff0, URZ, 0xc0, !UPT ;  /* 0xfffffff00c047892 */ /* 0x000fe2000f8ec0ff */
[----:B------:R-:W-:-:S11]  /*2fc0*/  IADD3.X R11, PT, PT, RZ, R7, RZ, P0, !PT ;  /* 0x00000007ff0b7210 */ /* 0x000fd600007fe4ff */
.L_x_21:
[----:B----4-:R-:W-:Y:S01]  /*2fd0*/  IMAD.MOV.U32 R8, RZ, RZ, R10 ;  /* 0x000000ffff087224 */ /* 0x010fe200078e000a */
[----:B------:R-:W-:-:S05]  /*2fe0*/  MOV R9, R11 ;  /* 0x0000000b00097202 */ /* 0x000fca0000000f00 */
        /* <DEDUP_REMOVED lines=9> */
[----:B------:R-:W5:Y:S04]  /*3080*/  LDG.E R12, desc[UR10][R8.64+0x8] ;  /* 0x0000080a080c7981 */ /* 0x000f68000c1e1900 */
[----:B------:R-:W5:Y:S04]  /*3090*/  LDG.E R13, desc[UR10][R8.64+0xc] ;  /* 0x00000c0a080d7981 */ /* 0x000f68000c1e1900 */
[----:B-1----:R-:W5:Y:S04]  /*30a0*/  LDG.E R14, desc[UR10][R8.64+0x10] ;  /* 0x0000100a080e7981 */ /* 0x002f68000c1e1900 */
[----:B------:R-:W5:Y:S01]  /*30b0*/  LDG.E R15, desc[UR10][R8.64+0x14] ;  /* 0x0000140a080f7981 */ /* 0x000f62000c1e1900 */
[----:B--2---:R-:W-:-:S03]  /*30c0*/  FFMA R19, R17, -0.26794922351837158203, R16 ;  /* 0xbe8930a411137823 */ /* 0x004fc60000000010 */
[----:B------:R-:W2:Y:S04]  /*30d0*/  LDG.E R16, desc[UR10][R8.64+0x18] ;  /* 0x0000180a08107981 */ /* 0x000ea8000c1e1900 */
[----:B------:R-:W2:Y:S04]  /*30e0*/  LDG.E R17, desc[UR10][R8.64+0x1c] ;  /* 0x00001c0a08117981 */ /* 0x000ea8000c1e1900 */
[----:B------:R3:W-:Y:S02]  /*30f0*/  STG.E desc[UR10][R8.64+-0x1c], R19 ;  /* 0xffffe41308007986 */ /* 0x0007e4000c10190a */
[----:B---3--:R-:W-:-:S02]  /*3100*/  FFMA R19, R19, -0.26794922351837158203, R18 ;  /* 0xbe8930a413137823 */ /* 0x008fc40000000012 */
[----:B------:R-:W3:Y:S01]  /*3110*/  LDG.E R18, desc[UR10][R8.64+0x20] ;  /* 0x0000200a08127981 */ /* 0x000ee2000c1e1900 */
[----:B------:R-:W-:Y:S01]  /*3120*/  IADD3 R3, P0, PT, R3, 0x10, RZ ;  /* 0x0000001003037810 */ /* 0x000fe20007f1e0ff */
[----:B----4-:R-:W-:Y:S02]  /*3130*/  FFMA R21, R19, -0.26794922351837158203, R28 ;  /* 0xbe8930a413157823 */ /* 0x010fe4000000001c */
[----:B------:R-:W-:Y:S02]  /*3140*/  STG.E desc[UR10][R8.64+-0x18], R19 ;  /* 0xffffe81308007986 */ /* 0x000fe4000c10190a */
[----:B-----5:R-:W-:Y:S01]  /*3150*/  FFMA R23, R21, -0.26794922351837158203, R26 ;  /* 0xbe8930a415177823 */ /* 0x020fe2000000001a */
[----:B------:R-:W-:Y:S01]  /*3160*/  IMAD.X R0, RZ, RZ, R0, P0 ;  /* 0x000000ffff007224 */ /* 0x000fe200000e0600 */
[----:B------:R-:W-:Y:S02]  /*3170*/  STG.E desc[UR10][R8.64+-0x14], R21 ;  /* 0xffffec1508007986 */ /* 0x000fe4000c10190a */
[----:B------:R-:W-:-:S02]  /*3180*/  FFMA R25, R23, -0.26794922351837158203, R24 ;  /* 0xbe8930a417197823 */ /* 0x000fc40000000018 */
[----:B------:R-:W-:Y:S02]  /*3190*/  STG.E desc[UR10][R8.64+-0x10], R23 ;  /* 0xfffff01708007986 */ /* 0x000fe4000c10190a */
[----:B------:R-:W-:Y:S02]  /*31a0*/  FFMA R27, R25, -0.26794922351837158203, R22 ;  /* 0xbe8930a4191b7823 */ /* 0x000fe40000000016 */
[----:B------:R-:W-:Y:S02]  /*31b0*/  STG.E desc[UR10][R8.64+-0xc], R25 ;  /* 0xfffff41908007986 */ /* 0x000fe4000c10190a */
[----:B------:R-:W-:Y:S02]  /*31c0*/  FFMA R29, R27, -0.26794922351837158203, R20 ;  /* 0xbe8930a41b1d7823 */ /* 0x000fe40000000014 */
[----:B------:R-:W-:Y:S02]  /*31d0*/  STG.E desc[UR10][R8.64+-0x8], R27 ;  /* 0xfffff81b08007986 */ /* 0x000fe4000c10190a */
[----:B------:R-:W-:-:S02]  /*31e0*/  FFMA R10, R29, -0.26794922351837158203, R10 ;  /* 0xbe8930a41d0a7823 */ /* 0x000fc4000000000a */
[----:B------:R-:W-:Y:S02]  /*31f0*/  STG.E desc[UR10][R8.64+-0x4], R29 ;  /* 0xfffffc1d08007986 */ /* 0x000fe4000c10190a */
[----:B------:R-:W-:Y:S02]  /*3200*/  FFMA R11, R10, -0.26794922351837158203, R11 ;  /* 0xbe8930a40a0b7823 */ /* 0x000fe4000000000b */
[----:B------:R0:W-:Y:S02]  /*3210*/  STG.E desc[UR10][R8.64], R10 ;  /* 0x0000000a08007986 */ /* 0x0001e4000c10190a */
[----:B------:R-:W-:Y:S02]  /*3220*/  FFMA R12, R11, -0.26794922351837158203, R12 ;  /* 0xbe8930a40b0c7823 */ /* 0x000fe4000000000c */
[----:B------:R1:W-:Y:S02]  /*3230*/  STG.E desc[UR10][R8.64+0x4], R11 ;  /* 0x0000040b08007986 */ /* 0x0003e4000c10190a */
[----:B------:R-:W-:-:S02]  /*3240*/  FFMA R13, R12, -0.26794922351837158203, R13 ;  /* 0xbe8930a40c0d7823 */ /* 0x000fc4000000000d */
[----:B------:R4:W-:Y:S02]  /*3250*/  STG.E desc[UR10][R8.64+0x8], R12 ;  /* 0x0000080c08007986 */ /* 0x0009e4000c10190a */
[----:B------:R-:W-:Y:S01]  /*3260*/  FFMA R14, R13, -0.26794922351837158203, R14 ;  /* 0xbe8930a40d0e7823 */ /* 0x000fe2000000000e */
[----:B0-----:R-:W-:Y:S01]  /*3270*/  IADD3 R10, P1, PT, R3, -UR4, RZ ;  /* 0x80000004030a7c10 */ /* 0x001fe2000ff3e0ff */
[----:B------:R4:W-:Y:S02]  /*3280*/  STG.E desc[UR10][R8.64+0xc], R13 ;  /* 0x00000c0d08007986 */ /* 0x0009e4000c10190a */
[----:B------:R-:W-:Y:S01]  /*3290*/  FFMA R15, R14, -0.26794922351837158203, R15 ;  /* 0xbe8930a40e0f7823 */ /* 0x000fe2000000000f */
[----:B------:R-:W-:Y:S01]  /*32a0*/  ISETP.NE.U32.AND P0, PT, R10, 0x1, PT ;  /* 0x000000010a00780c */ /* 0x000fe20003f05070 */
[----:B------:R4:W-:Y:S01]  /*32b0*/  STG.E desc[UR10][R8.64+0x10], R14 ;  /* 0x0000100e08007986 */ /* 0x0009e2000c10190a */
[----:B------:R-:W-:-:S03]  /*32c0*/  IADD3.X R10, PT, PT, R0, ~UR13, RZ, P1, !PT ;  /* 0x8000000d000a7c10 */ /* 0x000fc60008ffe4ff */
[----:B------:R4:W-:Y:S01]  /*32d0*/  STG.E desc[UR10][R8.64+0x14], R15 ;  /* 0x0000140f08007986 */ /* 0x0009e2000c10190a */
[----:B------:R-:W-:Y:S02]  /*32e0*/  ISETP.NE.AND.EX P0, PT, R10, RZ, PT, P0 ;  /* 0x000000ff0a00720c */ /* 0x000fe40003f05300 */
[----:B------:R-:W-:-:S04]  /*32f0*/  IADD3 R10, P1, PT, R8, 0x40, RZ ;  /* 0x00000040080a7810 */ /* 0x000fc80007f3e0ff */
[----:B-1----:R-:W-:Y:S01]  /*3300*/  IADD3.X R11, PT, PT, RZ, R9, RZ, P1, !PT ;  /* 0x00000009ff0b7210 */ /* 0x002fe20000ffe4ff */
[----:B--2---:R-:W-:-:S04]  /*3310*/  FFMA R16, R15, -0.26794922351837158203, R16 ;  /* 0xbe8930a40f107823 */ /* 0x004fc80000000010 */
[----:B------:R-:W-:Y:S01]  /*3320*/  FFMA R19, R16, -0.26794922351837158203, R17 ;  /* 0xbe8930a410137823 */ /* 0x000fe20000000011 */
[----:B------:R4:W-:Y:S04]  /*3330*/  STG.E desc[UR10][R8.64+0x18], R16 ;  /* 0x0000181008007986 */ /* 0x0009e8000c10190a */
[----:B------:R4:W-:Y:S01]  /*3340*/  STG.E desc[UR10][R8.64+0x1c], R19 ;  /* 0x00001c1308007986 */ /* 0x0009e2000c10190a */
[----:B---3--:R-:W-:-:S05]  /*3350*/  FFMA R17, R19, -0.26794922351837158203, R18 ;  /* 0xbe8930a413117823 */ /* 0x008fca0000000012 */
[----:B------:R4:W-:Y:S01]  /*3360*/  STG.E desc[UR10][R8.64+0x20], R17 ;  /* 0x0000201108007986 */ /* 0x0009e2000c10190a */
[----:B------:R-:W-:Y:S05]  /*3370*/  @P0 BRA `(.L_x_21) ;  /* 0xfffffffc00140947 */ /* 0x000fea000383ffff */
.L_x_20:
[----:B------:R-:W-:Y:S05]  /*3380*/  BRA.U !UP0, `(.L_x_19) ;  /* 0x0000000d08247547 */ /* 0x000fea000b800000 */
[----:B------:R-:W-:Y:S02]  /*3390*/  UISETP.GE.U32.AND UP1, UPT, UR5, 0x8, UPT ;  /* 0x000000080500788c */ /* 0x000fe4000bf26070 */
[----:B------:R-:W-:Y:S02]  /*33a0*/  ULOP3.LUT UR4, UR12, 0x7, URZ, 0xc0, !UPT ;  /* 0x000000070c047892 */ /* 0x000fe4000f8ec0ff */
[----:B------:R-:W-:Y:S02]  /*33b0*/  UISETP.GE.U32.AND.EX UP1, UPT, URZ, URZ, UPT, UP1 ;  /* 0x000000ffff00728c */ /* 0x000fe4000bf26110 */
[----:B------:R-:W-:-:S04]  /*33c0*/  UISETP.NE.U32.AND UP0, UPT, UR4, URZ, UPT ;  /* 0x000000ff0400728c */ /* 0x000fc8000bf05070 */
[----:B------:R-:W-:-:S03]  /*33d0*/  UISETP.NE.AND.EX UP0, UPT, URZ, URZ, UPT, UP0 ;  /* 0x000000ffff00728c */ /* 0x000fc6000bf05300 */
[----:B------:R-:W-:Y:S08]  /*33e0*/  BRA.U !UP1, `(.L_x_22) ;  /* 0x0000000509c07547 */ /* 0x000ff0000b800000 */
[----:B----4-:R-:W-:Y:S01]  /*33f0*/  IADD3 R8, P0, PT, RZ, RZ, RZ ;  /* 0x000000ffff087210 */ /* 0x010fe20007f1e0ff */
[C---:B------:R-:W-:Y:S01]  /*3400*/  IMAD.SHL.U32 R9, R3.reuse, 0x4, RZ ;  /* 0x0000000403097824 */ /* 0x040fe200078e00ff */
[C---:B------:R-:W-:Y:S02]  /*3410*/  SHF.L.U64.HI R11, R3.reuse, 0x2, R0 ;  /* 0x00000002030b7819 */ /* 0x040fe40000010200 */
[----:B------:R-:W-:Y:S02]  /*3420*/  IADD3.X R13, PT, PT, R3, -0x1, RZ, P0, !PT ;  /* 0xffffffff030d7810 */ /* 0x000fe400007fe4ff */
[----:B-1----:R-:W-:Y:S02]  /*3430*/  IADD3 R14, P2, PT, R9, R6, RZ ;  /* 0x00000006090e7210 */ /* 0x002fe40007f5e0ff */
[----:B------:R-:W-:Y:S02]  /*3440*/  SHF.R.S64 R17, R8, 0x1e, R13 ;  /* 0x0000001e08117819 */ /* 0x000fe4000000100d */
[----:B------:R-:W-:-:S02]  /*3450*/  IADD3.X R15, PT, PT, R11, R7, RZ, P2, !PT ;  /* 0x000000070b0f7210 */ /* 0x000fc400017fe4ff */
[----:B------:R-:W-:-:S03]  /*3460*/  IADD3 R16, P1, PT, R17, R6, RZ ;  /* 0x0000000611107210 */ /* 0x000fc60007f3e0ff */
[----:B------:R-:W2:Y:S01]  /*3470*/  LDG.E R19, desc[UR10][R14.64] ;  /* 0x0000000a0e137981 */ /* 0x000ea2000c1e1900 */
[----:B------:R-:W-:-:S05]  /*3480*/  LEA.HI.X.SX32 R17, R13, R7, 0x2, P1 ;  /* 0x000000070d117211 */ /* 0x000fca00008f16ff */
[----:B------:R-:W2:Y:S01]  /*3490*/  LDG.E R16, desc[UR10][R16.64] ;  /* 0x0000000a10107981 */ /* 0x000ea2000c1e1900 */
[----:B------:R-:W-:Y:S02]  /*34a0*/  IADD3 R13, P1, PT, R9, 0x4, RZ ;  /* 0x00000004090d7810 */ /* 0x000fe40007f3e0ff */
[----:B------:R-:W-:Y:S02]  /*34b0*/  SHF.R.S64 R21, RZ, 0x1e, R3 ;  /* 0x0000001eff157819 */ /* 0x000fe40000001003 */
[----:B------:R-:W-:Y:S01]  /*34c0*/  LOP3.LUT R13, R13, 0xfffffffc, RZ, 0xc0, !PT ;  /* 0xfffffffc0d0d7812 */ /* 0x000fe200078ec0ff */
[----:B------:R-:W-:Y:S01]  /*34d0*/  IMAD.X R23, RZ, RZ, R11, P1 ;  /* 0x000000ffff177224 */ /* 0x000fe200008e060b */
[-C--:B------:R-:W-:Y:S02]  /*34e0*/  IADD3 R20, P1, PT, R21, R6.reuse, RZ ;  /* 0x0000000615147210 */ /* 0x080fe40007f3e0ff */
[----:B------:R-:W-:Y:S02]  /*34f0*/  IADD3 R12, P2, PT, R13, R6, RZ ;  /* 0x000000060d0c7210 */ /* 0x000fe40007f5e0ff */
[----:B------:R-:W-:-:S02]  /*3500*/  LOP3.LUT R23, R23, 0x3, RZ, 0xc0, !PT ;  /* 0x0000000317177812 */ /* 0x000fc400078ec0ff */
[-C--:B------:R-:W-:Y:S02]  /*3510*/  LEA.HI.X.SX32 R21, R3, R7.reuse, 0x2, P1 ;  /* 0x0000000703157211 */ /* 0x080fe400008f16ff */
[----:B------:R-:W-:Y:S01]  /*3520*/  IADD3.X R13, PT, PT, R23, R7, RZ, P2, !PT ;  /* 0x00000007170d7210 */ /* 0x000fe200017fe4ff */
[----:B--2---:R-:W-:-:S05]  /*3530*/  FFMA R23, R16, -0.26794922351837158203, R19 ;  /* 0xbe8930a410177823 */ /* 0x004fca0000000013 */
[----:B------:R0:W-:Y:S04]  /*3540*/  STG.E desc[UR10][R14.64], R23 ;  /* 0x000000170e007986 */ /* 0x0001e8000c10190a */
[----:B------:R-:W2:Y:S04]  /*3550*/  LDG.E R20, desc[UR10][R20.64] ;  /* 0x0000000a14147981 */ /* 0x000ea8000c1e1900 */
[----:B------:R-:W2:Y:S01]  /*3560*/  LDG.E R25, desc[UR10][R12.64] ;  /* 0x0000000a0c197981 */ /* 0x000ea2000c1e1900 */
[----:B------:R-:W-:Y:S02]  /*3570*/  IADD3 R17, P1, PT, R9, 0x8, RZ ;  /* 0x0000000809117810 */ /* 0x000fe40007f3e0ff */
[----:B------:R-:W-:-:S02]  /*3580*/  IADD3.X R29, PT, PT, R3, 0x1, RZ, P0, !PT ;  /* 0x00000001031d7810 */ /* 0x000fc400007fe4ff */
[----:B------:R-:W-:Y:S01]  /*3590*/  LOP3.LUT R17, R17, 0xfffffffc, RZ, 0xc0, !PT ;  /* 0xfffffffc11117812 */ /* 0x000fe200078ec0ff */
[----:B------:R-:W-:Y:S01]  /*35a0*/  IMAD.X R27, RZ, RZ, R11, P1 ;  /* 0x000000ffff1b7224 */ /* 0x000fe200008e060b */
[----:B------:R-:W-:Y:S02]  /*35b0*/  SHF.R.S64 R19, R8, 0x1e, R29 ;  /* 0x0000001e08137819 */ /* 0x000fe4000000101d */
[-C--:B------:R-:W-:Y:S02]  /*35c0*/  IADD3 R16, P2, PT, R17, R6.reuse, RZ ;  /* 0x0000000611107210 */ /* 0x080fe40007f5e0ff */
[----:B------:R-:W-:Y:S02]  /*35d0*/  IADD3 R18, P1, PT, R19, R6, RZ ;  /* 0x0000000613127210 */ /* 0x000fe40007f3e0ff */
[----:B------:R-:W-:Y:S02]  /*35e0*/  LOP3.LUT R27, R27, 0x3, RZ, 0xc0, !PT ;  /* 0x000000031b1b7812 */ /* 0x000fe400078ec0ff */
[----:B------:R-:W-:-:S02]  /*35f0*/  LEA.HI.X.SX32 R19, R29, R7, 0x2, P1 ;  /* 0x000000071d137211 */ /* 0x000fc400008f16ff */
[----:B------:R-:W-:Y:S01]  /*3600*/  IADD3.X R17, PT, PT, R27, R7, RZ, P2, !PT ;  /* 0x000000071b117210 */ /* 0x000fe200017fe4ff */
[----:B--2---:R-:W-:-:S05]  /*3610*/  FFMA R25, R20, -0.26794922351837158203, R25 ;  /* 0xbe8930a414197823 */ /* 0x004fca0000000019 */
[----:B------:R1:W-:Y:S04]  /*3620*/  STG.E desc[UR10][R12.64], R25 ;  /* 0x000000190c007986 */ /* 0x0003e8000c10190a */
[----:B------:R-:W2:Y:S04]  /*3630*/  LDG.E R18, desc[UR10][R18.64] ;  /* 0x0000000a12127981 */ /* 0x000ea8000c1e1900 */
[----:B0-----:R-:W2:Y:S01]  /*3640*/  LDG.E R23, desc[UR10][R16.64] ;  /* 0x0000000a10177981 */ /* 0x001ea2000c1e1900 */
        /* <DEDUP_REMOVED lines=13> */
[----:B-1----:R-:W2:Y:S01]  /*3720*/  LDG.E R25, desc[UR10][R14.64] ;  /* 0x0000000a0e197981 */ /* 0x002ea2000c1e1900 */
        /* <DEDUP_REMOVED lines=42> */
[----:B------:R-:W-:Y:S02]  /*39d0*/  IADD3.X R27, PT, PT, R3, 0x6, RZ, P0, !PT ;  /* 0x00000006031b7810 */ /* 0x000fe400007fe4ff */
[----:B------:R-:W-:-:S02]  /*39e0*/  IADD3 R9, P0, PT, R9, 0x1c, RZ ;  /* 0x0000001c09097810 */ /* 0x000fc40007f1e0ff */
[----:B------:R-:W-:Y:S02]  /*39f0*/  SHF.R.S64 R23, R8, 0x1e, R27 ;  /* 0x0000001e08177819 */ /* 0x000fe4000000101b */
[----:B------:R-:W-:Y:S01]  /*3a00*/  LOP3.LUT R9, R9, 0xfffffffc, RZ, 0xc0, !PT ;  /* 0xfffffffc09097812 */ /* 0x000fe200078ec0ff */
[----:B------:R-:W-:Y:S01]  /*3a10*/  IMAD.X R21, RZ, RZ, R11, P0 ;  /* 0x000000ffff157224 */ /* 0x000fe200000e060b */
        /* <DEDUP_REMOVED lines=9> */
[----:B------:R-:W-:Y:S01]  /*3ab0*/  IMAD.MOV.U32 R0, RZ, RZ, RZ ;  /* 0x000000ffff007224 */ /* 0x000fe200078e00ff */
[----:B------:R-:W-:Y:S01]  /*3ac0*/  IADD3 R3, PT, PT, R3, 0x8, RZ ;  /* 0x0000000803037810 */ /* 0x000fe20007ffe0ff */
[----:B--2---:R-:W-:-:S05]  /*3ad0*/  FFMA R17, R10, -0.26794922351837158203, R17 ;  /* 0xbe8930a40a117823 */ /* 0x004fca0000000011 */
[----:B------:R0:W-:Y:S02]  /*3ae0*/  STG.E desc[UR10][R8.64], R17 ;  /* 0x0000001108007986 */ /* 0x0001e4000c10190a */
.L_x_22:
        /* <DEDUP_REMOVED lines=8> */
[----:B01--4-:R-:W-:Y:S01]  /*3b70*/  IADD3 R14, P0, PT, RZ, RZ, RZ ;  /* 0x000000ffff0e7210 */ /* 0x013fe20007f1e0ff */
[C---:B------:R-:W-:Y:S01]  /*3b80*/  IMAD.SHL.U32 R15, R3.reuse, 0x4, RZ ;  /* 0x00000004030f7824 */ /* 0x040fe200078e00ff */
[C---:B------:R-:W-:Y:S02]  /*3b90*/  SHF.L.U64.HI R17, R3.reuse, 0x2, R0 ;  /* 0x0000000203117819 */ /* 0x040fe40000010200 */
[----:B------:R-:W-:Y:S02]  /*3ba0*/  IADD3.X R9, PT, PT, R3, -0x1, RZ, P0, !PT ;  /* 0xffffffff03097810 */ /* 0x000fe400007fe4ff */
[----:B------:R-:W-:Y:S02]  /*3bb0*/  IADD3 R10, P2, PT, R15, R6, RZ ;  /* 0x000000060f0a7210 */ /* 0x000fe40007f5e0ff */
[----:B------:R-:W-:Y:S02]  /*3bc0*/  SHF.R.S64 R13, R14, 0x1e, R9 ;  /* 0x0000001e0e0d7819 */ /* 0x000fe40000001009 */
[----:B------:R-:W-:-:S02]  /*3bd0*/  IADD3.X R11, PT, PT, R17, R7, RZ, P2, !PT ;  /* 0x00000007110b7210 */ /* 0x000fc400017fe4ff */
[----:B------:R-:W-:-:S03]  /*3be0*/  IADD3 R12, P1, PT, R13, R6, RZ ;  /* 0x000000060d0c7210 */ /* 0x000fc60007f3e0ff */
[----:B------:R-:W2:Y:S01]  /*3bf0*/  LDG.E R21, desc[UR10][R10.64] ;  /* 0x0000000a0a157981 */ /* 0x000ea2000c1e1900 */
[----:B------:R-:W-:-:S05]  /*3c00*/  LEA.HI.X.SX32 R13, R9, R7, 0x2, P1 ;  /* 0x00000007090d7211 */ /* 0x000fca00008f16ff */
[----:B------:R-:W2:Y:S01]  /*3c10*/  LDG.E R12, desc[UR10][R12.64] ;  /* 0x0000000a0c0c7981 */ /* 0x000ea2000c1e1900 */
[----:B------:R-:W-:-:S05]  /*3c20*/  IADD3 R0, P1, PT, R15, 0x4, RZ ;  /* 0x000000040f007810 */ /* 0x000fca0007f3e0ff */
[----:B------:R-:W-:Y:S01]  /*3c30*/  IMAD.X R8, RZ, RZ, R17, P1 ;  /* 0x000000ffff087224 */ /* 0x000fe200008e0611 */
[----:B------:R-:W-:Y:S02]  /*3c40*/  LOP3.LUT R9, R0, 0xfffffffc, RZ, 0xc0, !PT ;  /* 0xfffffffc00097812 */ /* 0x000fe400078ec0ff */
[----:B------:R-:W-:Y:S02]  /*3c50*/  SHF.R.S64 R19, RZ, 0x1e, R3 ;  /* 0x0000001eff137819 */ /* 0x000fe40000001003 */
[----:B------:R-:W-:Y:S02]  /*3c60*/  LOP3.LUT R23, R8, 0x3, RZ, 0xc0, !PT ;  /* 0x0000000308177812 */ /* 0x000fe400078ec0ff */
[-C--:B------:R-:W-:Y:S02]  /*3c70*/  IADD3 R8, P2, PT, R9, R6.reuse, RZ ;  /* 0x0000000609087210 */ /* 0x080fe40007f5e0ff */
[----:B------:R-:W-:Y:S02]  /*3c80*/  IADD3 R18, P1, PT, R19, R6, RZ ;  /* 0x0000000613127210 */ /* 0x000fe40007f3e0ff */
[----:B------:R-:W-:-:S02]  /*3c90*/  IADD3.X R9, PT, PT, R23, R7, RZ, P2, !PT ;  /* 0x0000000717097210 */ /* 0x000fc400017fe4ff */
[----:B------:R-:W-:Y:S01]  /*3ca0*/  LEA.HI.X.SX32 R19, R3, R7, 0x2, P1 ;  /* 0x0000000703137211 */ /* 0x000fe200008f16ff */
[----:B--2---:R-:W-:-:S05]  /*3cb0*/  FFMA R23, R12, -0.26794922351837158203, R21 ;  /* 0xbe8930a40c177823 */ /* 0x004fca0000000015 */
[----:B------:R0:W-:Y:S04]  /*3cc0*/  STG.E desc[UR10][R10.64], R23 ;  /* 0x000000170a007986 */ /* 0x0001e8000c10190a */
[----:B------:R-:W2:Y:S04]  /*3cd0*/  LDG.E R18, desc[UR10][R18.64] ;  /* 0x0000000a12127981 */ /* 0x000ea8000c1e1900 */
[----:B------:R-:W2:Y:S01]  /*3ce0*/  LDG.E R25, desc[UR10][R8.64] ;  /* 0x0000000a08197981 */ /* 0x000ea2000c1e1900 */
[----:B------:R-:W-:Y:S02]  /*3cf0*/  IADD3 R0, P1, PT, R15, 0x8, RZ ;  /* 0x000000080f007810 */ /* 0x000fe40007f3e0ff */
[----:B------:R-:W-:-:S03]  /*3d00*/  IADD3.X R13, PT, PT, R3, 0x1, RZ, P0, !PT ;  /* 0x00000001030d7810 */ /* 0x000fc600007fe4ff */
[----:B------:R-:W-:Y:S01]  /*3d10*/  IMAD.X R12, RZ, RZ, R17, P1 ;  /* 0x000000ffff0c7224 */ /* 0x000fe200008e0611 */
[----:B------:R-:W-:Y:S02]  /*3d20*/  SHF.R.S64 R21, R14, 0x1e, R13 ;  /* 0x0000001e0e157819 */ /* 0x000fe4000000100d */
[----:B------:R-:W-:Y:S02]  /*3d30*/  LOP3.LUT R27, R0, 0xfffffffc, RZ, 0xc0, !PT ;  /* 0xfffffffc001b7812 */ /* 0x000fe400078ec0ff */
[-C--:B------:R-:W-:Y:S02]  /*3d40*/  IADD3 R20, P1, PT, R21, R6.reuse, RZ ;  /* 0x0000000615147210 */ /* 0x080fe40007f3e0ff */
[----:B------:R-:W-:Y:S02]  /*3d50*/  LOP3.LUT R29, R12, 0x3, RZ, 0xc0, !PT ;  /* 0x000000030c1d7812 */ /* 0x000fe400078ec0ff */
[----:B------:R-:W-:Y:S02]  /*3d60*/  IADD3 R12, P2, PT, R27, R6, RZ ;  /* 0x000000061b0c7210 */ /* 0x000fe40007f5e0ff */
[----:B------:R-:W-:-:S02]  /*3d70*/  LEA.HI.X.SX32 R21, R13, R7, 0x2, P1 ;  /* 0x000000070d157211 */ /* 0x000fc400008f16ff */
[----:B------:R-:W-:Y:S01]  /*3d80*/  IADD3.X R13, PT, PT, R29, R7, RZ, P2, !PT ;  /* 0x000000071d0d7210 */ /* 0x000fe200017fe4ff */
[----:B--2---:R-:W-:-:S05]  /*3d90*/  FFMA R25, R18, -0.26794922351837158203, R25 ;  /* 0xbe8930a412197823 */ /* 0x004fca0000000019 */
[----:B------:R1:W-:Y:S04]  /*3da0*/  STG.E desc[UR10][R8.64], R25 ;  /* 0x0000001908007986 */ /* 0x0003e8000c10190a */
[----:B------:R-:W2:Y:S04]  /*3db0*/  LDG.E R20, desc[UR10][R20.64] ;  /* 0x0000000a14147981 */ /* 0x000ea8000c1e1900 */
[----:B------:R-:W2:Y:S01]  /*3dc0*/  LDG.E R19, desc[UR10][R12.64] ;  /* 0x0000000a0c137981 */ /* 0x000ea2000c1e1900 */
[----:B0-----:R-:W-:Y:S02]  /*3dd0*/  IADD3.X R11, PT, PT, R3, 0x2, RZ, P0, !PT ;  /* 0x00000002030b7810 */ /* 0x001fe400007fe4ff */
        /* <DEDUP_REMOVED lines=11> */
[----:B------:R-:W3:Y:S04]  /*3e90*/  LDG.E R14, desc[UR10][R14.64] ;  /* 0x0000000a0e0e7981 */ /* 0x000ee8000c1e1900 */
[----:B-1----:R-:W3:Y:S01]  /*3ea0*/  LDG.E R9, desc[UR10][R10.64] ;  /* 0x0000000a0a097981 */ /* 0x002ee2000c1e1900 */
[----:B------:R-:W-:Y:S01]  /*3eb0*/  IMAD.MOV.U32 R0, RZ, RZ, RZ ;  /* 0x000000ffff007224 */ /* 0x000fe200078e00ff */
[----:B------:R-:W-:Y:S01]  /*3ec0*/  IADD3 R3, PT, PT, R3, 0x4, RZ ;  /* 0x0000000403037810 */ /* 0x000fe20007ffe0ff */
[----:B---3--:R-:W-:-:S05]  /*3ed0*/  FFMA R9, R14, -0.26794922351837158203, R9 ;  /* 0xbe8930a40e097823 */ /* 0x008fca0000000009 */
[----:B------:R2:W-:Y:S02]  /*3ee0*/  STG.E desc[UR10][R10.64], R9 ;  /* 0x000000090a007986 */ /* 0x0005e4000c10190a */
.L_x_23:
[----:B------:R-:W-:Y:S05]  /*3ef0*/  BRA.U !UP0, `(.L_x_19) ;  /* 0x0000000108487547 */ /* 0x000fea000b800000 */
.L_x_24:
[----:B0--34-:R-:W-:-:S04]  /*3f00*/  IADD3 R8, P0, PT, RZ, RZ, RZ ;  /* 0x000000ffff087210 */ /* 0x019fc80007f1e0ff */
[----:B--2---:R-:W-:-:S04]  /*3f10*/  IADD3.X R13, PT, PT, R3, -0x1, RZ, P0, !PT ;  /* 0xffffffff030d7810 */ /* 0x004fc800007fe4ff */
[----:B------:R-:W-:Y:S02]  /*3f20*/  SHF.R.S64 R11, R8, 0x1e, R13 ;  /* 0x0000001e080b7819 */ /* 0x000fe4000000100d */
[-C--:B------:R-:W-:Y:S02]  /*3f30*/  LEA R8, P1, R3, R6.reuse, 0x2 ;  /* 0x0000000603087211 */ /* 0x080fe400078210ff */
[----:B------:R-:W-:Y:S02]  /*3f40*/  IADD3 R10, P0, PT, R11, R6, RZ ;  /* 0x000000060b0a7210 */ /* 0x000fe40007f1e0ff */
[-C--:B------:R-:W-:Y:S02]  /*3f50*/  LEA.HI.X R9, R3, R7.reuse, R0, 0x2, P1 ;  /* 0x0000000703097211 */ /* 0x080fe400008f1400 */
[----:B------:R-:W-:-:S03]  /*3f60*/  LEA.HI.X.SX32 R11, R13, R7, 0x2, P0 ;  /* 0x000000070d0b7211 */ /* 0x000fc600000f16ff */
[----:B------:R-:W2:Y:S04]  /*3f70*/  LDG.E R13, desc[UR10][R8.64] ;  /* 0x0000000a080d7981 */ /* 0x000ea8000c1e1900 */
[----:B------:R-:W2:Y:S01]  /*3f80*/  LDG.E R10, desc[UR10][R10.64] ;  /* 0x0000000a0a0a7981 */ /* 0x000ea2000c1e1900 */
[----:B------:R-:W-:Y:S01]  /*3f90*/  UIADD3 UR5, UP0, UPT, UR5, -0x1, URZ ;  /* 0xffffffff05057890 */ /* 0x000fe2000ff1e0ff */
[----:B------:R-:W-:Y:S02]  /*3fa0*/  HFMA2 R0, -RZ, RZ, 0, 0 ;  /* 0x00000000ff007431 */ /* 0x000fe400000001ff */
[----:B------:R-:W-:Y:S01]  /*3fb0*/  VIADD R3, R3, 0x1 ;  /* 0x0000000103037836 */ /* 0x000fe20000000000 */
[----:B------:R-:W-:Y:S02]  /*3fc0*/  UIADD3.X UR4, UPT, UPT, UR4, -0x1, URZ, UP0, !UPT ;  /* 0xffffffff04047890 */ /* 0x000fe400087fe4ff */
[----:B------:R-:W-:-:S04]  /*3fd0*/  UISETP.NE.U32.AND UP0, UPT, UR5, URZ, UPT ;  /* 0x000000ff0500728c */ /* 0x000fc8000bf05070 */
[----:B------:R-:W-:Y:S01]  /*3fe0*/  UISETP.NE.AND.EX UP0, UPT, UR4, URZ, UPT, UP0 ;  /* 0x000000ff0400728c */ /* 0x000fe2000bf05300 */
[----:B--2---:R-:W-:-:S05]  /*3ff0*/  FFMA R13, R10, -0.26794922351837158203, R13 ;  /* 0xbe8930a40a0d7823 */ /* 0x004fca000000000d */
[----:B------:R3:W-:Y:S03]  /*4000*/  STG.E desc[UR10][R8.64], R13 ;  /* 0x0000000d08007986 */ /* 0x0007e6000c10190a */
[----:B------:R-:W-:Y:S05]  /*4010*/  BRA.U UP0, `(.L_x_24) ;  /* 0xfffffffd00b87547 */ /* 0x000fea000b83ffff */
.L_x_19:
[----:B------:R-:W5:Y:S01]  /*4020*/  LDG.E R0, desc[UR10][R4.64+-0x4] ;  /* 0xfffffc0a04007981 */ /* 0x000f62000c1e1900 */
[----:B0--34-:R-:W-:-:S05]  /*4030*/  VIADD R8, R2, 0xfffffffe ;  /* 0xfffffffe02087836 */ /* 0x019fca0000000000 */
[----:B------:R-:W-:Y:S01]  /*4040*/  ISETP.GE.AND P0, PT, R8, RZ, PT ;  /* 0x000000ff0800720c */ /* 0x000fe20003f06270 */
[----:B-----5:R-:W-:-:S05]  /*4050*/  FMUL R3, R0, 0.21132488548755645752 ;  /* 0x3e58658d00037820 */ /* 0x020fca0000400000 */
[----:B------:R0:W-:Y:S07]  /*4060*/  STG.E desc[UR10][R4.64+-0x4], R3 ;  /* 0xfffffc0304007986 */ /* 0x0001ee000c10190a */
[----:B------:R-:W-:Y:S05]  /*4070*/  @!P0 EXIT ;  /* 0x000000000000894d */ /* 0x000fea0003800000 */
[----:B0-----:R-:W-:Y:S01]  /*4080*/  MOV R5, R8 ;  /* 0x0000000800057202 */ /* 0x001fe20000000f00 */
[----:B------:R-:W-:-:S03]  /*4090*/  VIADD R3, R2, 0xffffffff ;  /* 0xffffffff02037836 */ /* 0x000fc60000000000 */
[----:B------:R-:W-:Y:S02]  /*40a0*/  ISETP.GE.U32.AND P0, PT, R5, 0xf, PT ;  /* 0x0000000f0500780c */ /* 0x000fe40003f06070 */
[----:B------:R-:W-:-:S11]  /*40b0*/  LOP3.LUT R4, R3, 0xf, RZ, 0xc0, !PT ;  /* 0x0000000f03047812 */ /* 0x000fd600078ec0ff */
[----:B------:R-:W-:Y:S05]  /*40c0*/  @!P0 BRA `(.L_x_25) ;  /* 0x0000000400a48947 */ /* 0x000fea0003800000 */
[----:B--2---:R-:W-:-:S05]  /*40d0*/  IMAD.WIDE.U32 R8, R3, 0x4, R6 ;  /* 0x0000000403087825 */ /* 0x004fca00078e0006 */
[----:B-1----:R0:W5:Y:S01]  /*40e0*/  LDG.E R15, desc[UR10][R8.64] ;  /* 0x0000000a080f7981 */ /* 0x002162000c1e1900 */
[----:B------:R-:W-:Y:S02]  /*40f0*/  LOP3.LUT R0, R3, 0xfffffff0, RZ, 0xc0, !PT ;  /* 0xfffffff003007812 */ /* 0x000fe400078ec0ff */
[----:B------:R-:W-:-:S03]  /*4100*/  IADD3 R5, PT, PT, R2, -0x8, RZ ;  /* 0xfffffff802057810 */ /* 0x000fc60007ffe0ff */
[----:B------:R-:W-:-:S07]  /*4110*/  IMAD.MOV R0, RZ, RZ, -R0 ;  /* 0x000000ffff007224 */ /* 0x000fce00078e0a00 */
.L_x_26:
[----:B0-2---:R-:W-:-:S05]  /*4120*/  IADD3 R9, PT, PT, R5, 0x6, RZ ;  /* 0x0000000605097810 */ /* 0x005fca0007ffe0ff */
[----:B------:R-:W-:-:S05]  /*4130*/  IMAD.WIDE.U32 R8, R9, 0x4, R6 ;  /* 0x0000000409087825 */ /* 0x000fca00078e0006 */
[----:B------:R-:W2:Y:S01]  /*4140*/  LDG.E R2, desc[UR10][R8.64] ;  /* 0x0000000a08027981 */ /* 0x000ea2000c1e1900 */
[----:B------:R-:W-:-:S04]  /*4150*/  VIADD R11, R5, 0x5 ;  /* 0x00000005050b7836 */ /* 0x000fc80000000000 */
[----:B------:R-:W-:-:S04]  /*4160*/  IMAD.WIDE.U32 R10, R11, 0x4, R6 ;  /* 0x000000040b0a7825 */ /* 0x000fc800078e0006 */
[----:B--2--5:R-:W-:-:S04]  /*4170*/  FADD R2, -R2, R15 ;  /* 0x0000000f02027221 */ /* 0x024fc80000000100 */
[----:B------:R-:W-:-:S05]  /*4180*/  FMUL R15, R2, -0.26794922351837158203 ;  /* 0xbe8930a4020f7820 */ /* 0x000fca0000400000 */
[----:B------:R0:W-:Y:S04]  /*4190*/  STG.E desc[UR10][R8.64], R15 ;  /* 0x0000000f08007986 */ /* 0x0001e8000c10190a */
[----:B------:R-:W2:Y:S01]  /*41a0*/  LDG.E R2, desc[UR10][R10.64] ;  /* 0x0000000a0a027981 */ /* 0x000ea2000c1e1900 */
[----:B------:R-:W-:-:S05]  /*41b0*/  IADD3 R13, PT, PT, R5, 0x4, RZ ;  /* 0x00000004050d7810 */ /* 0x000fca0007ffe0ff */
[----:B------:R-:W-:-:S04]  /*41c0*/  IMAD.WIDE.U32 R12, R13, 0x4, R6 ;  /* 0x000000040d0c7825 */ /* 0x000fc800078e0006 */
[----:B--2---:R-:W-:-:S04]  /*41d0*/  FADD R2, R15, -R2 ;  /* 0x800000020f027221 */ /* 0x004fc80000000000 */
[----:B------:R-:W-:-:S05]  /*41e0*/  FMUL R17, R2, -0.26794922351837158203 ;  /* 0xbe8930a402117820 */ /* 0x000fca0000400000 */
[----:B------:R1:W-:Y:S04]  /*41f0*/  STG.E desc[UR10][R10.64], R17 ;  /* 0x000000110a007986 */ /* 0x0003e8000c10190a */
[----:B------:R-:W2:Y:S01]  /*4200*/  LDG.E R2, desc[UR10][R12.64] ;  /* 0x0000000a0c027981 */ /* 0x000ea2000c1e1900 */
[----:B------:R-:W-:-:S04]  /*4210*/  VIADD R21, R5, 0x3 ;  /* 0x0000000305157836 */ /* 0x000fc80000000000 */
[----:B0-----:R-:W-:-:S04]  /*4220*/  IMAD.WIDE.U32 R8, R21, 0x4, R6 ;  /* 0x0000000415087825 */ /* 0x001fc800078e0006 */
[----:B--2---:R-:W-:-:S04]  /*4230*/  FADD R2, R17, -R2 ;  /* 0x8000000211027221 */ /* 0x004fc80000000000 */
[----:B------:R-:W-:-:S05]  /*4240*/  FMUL R19, R2, -0.26794922351837158203 ;  /* 0xbe8930a402137820 */ /* 0x000fca0000400000 */
[----:B------:R0:W-:Y:S04]  /*4250*/  STG.E desc[UR10][R12.64], R19 ;  /* 0x000000130c007986 */ /* 0x0001e8000c10190a */
[----:B------:R-:W2:Y:S01]  /*4260*/  LDG.E R2, desc[UR10][R8.64] ;  /* 0x0000000a08027981 */ /* 0x000ea2000c1e1900 */
[----:B------:R-:W-:-:S05]  /*4270*/  IADD3 R15, PT, PT, R5, 0x2, RZ ;  /* 0x00000002050f7810 */ /* 0x000fca0007ffe0ff */
[----:B-1----:R-:W-:-:S04]  /*4280*/  IMAD.WIDE.U32 R10, R15, 0x4, R6 ;  /* 0x000000040f0a7825 */ /* 0x002fc800078e0006 */
        /* <DEDUP_REMOVED lines=10> */
[----:B------:R-:W-:-:S04]  /*4330*/  IMAD.WIDE.U32 R14, R5, 0x4, R6 ;  /* 0x00000004050e7825 */ /* 0x000fc800078e0006 */
[----:B--2---:R-:W-:-:S04]  /*4340*/  FADD R2, R17, -R2 ;  /* 0x8000000211027221 */ /* 0x004fc80000000000 */
[----:B------:R-:W-:-:S05]  /*4350*/  FMUL R19, R2, -0.26794922351837158203 ;  /* 0xbe8930a402137820 */ /* 0x000fca0000400000 */
[----:B------:R2:W-:Y:S04]  /*4360*/  STG.E desc[UR10][R12.64], R19 ;  /* 0x000000130c007986 */ /* 0x0005e8000c10190a */
[----:B------:R-:W3:Y:S01]  /*4370*/  LDG.E R2, desc[UR10][R14.64] ;  /* 0x0000000a0e027981 */ /* 0x000ee2000c1e1900 */
[----:B-1----:R-:W-:-:S05]  /*4380*/  IADD3 R9, PT, PT, R5, -0x1, RZ ;  /* 0xffffffff05097810 */ /* 0x002fca0007ffe0ff */
[----:B------:R-:W-:-:S04]  /*4390*/  IMAD.WIDE.U32 R8, R9, 0x4, R6 ;  /* 0x0000000409087825 */ /* 0x000fc800078e0006 */
[----:B---3--:R-:W-:-:S04]  /*43a0*/  FADD R2, R19, -R2 ;  /* 0x8000000213027221 */ /* 0x008fc80000000000 */
[----:B------:R-:W-:-:S05]  /*43b0*/  FMUL R21, R2, -0.26794922351837158203 ;  /* 0xbe8930a402157820 */ /* 0x000fca0000400000 */
[----:B------:R1:W-:Y:S04]  /*43c0*/  STG.E desc[UR10][R14.64], R21 ;  /* 0x000000150e007986 */ /* 0x0003e8000c10190a */
[----:B------:R-:W3:Y:S01]  /*43d0*/  LDG.E R2, desc[UR10][R8.64] ;  /* 0x0000000a08027981 */ /* 0x000ee2000c1e1900 */
[----:B0-----:R-:W-:-:S04]  /*43e0*/  VIADD R11, R5, 0xfffffffe ;  /* 0xfffffffe050b7836 */ /* 0x001fc80000000000 */
[----:B------:R-:W-:-:S04]  /*43f0*/  IMAD.WIDE.U32 R10, R11, 0x4, R6 ;  /* 0x000000040b0a7825 */ /* 0x000fc800078e0006 */
[----:B---3--:R-:W-:-:S04]  /*4400*/  FADD R2, R21, -R2 ;  /* 0x8000000215027221 */ /* 0x008fc80000000000 */
[----:B------:R-:W-:-:S05]  /*4410*/  FMUL R17, R2, -0.26794922351837158203 ;  /* 0xbe8930a402117820 */ /* 0x000fca0000400000 */
[----:B------:R0:W-:Y:S04]  /*4420*/  STG.E desc[UR10][R8.64], R17 ;  /* 0x0000001108007986 */ /* 0x0001e8000c10190a */
[----:B------:R-:W3:Y:S01]  /*4430*/  LDG.E R2, desc[UR10][R10.64] ;  /* 0x0000000a0a027981 */ /* 0x000ee2000c1e1900 */
[----:B--2---:R-:W-:-:S05]  /*4440*/  IADD3 R13, PT, PT, R5, -0x3, RZ ;  /* 0xfffffffd050d7810 */ /* 0x004fca0007ffe0ff */
[----:B------:R-:W-:-:S04]  /*4450*/  IMAD.WIDE.U32 R12, R13, 0x4, R6 ;  /* 0x000000040d0c7825 */ /* 0x000fc800078e0006 */
[----:B---3--:R-:W-:-:S04]  /*4460*/  FADD R2, R17, -R2 ;  /* 0x8000000211027221 */ /* 0x008fc80000000000 */
[----:B------:R-:W-:-:S05]  /*4470*/  FMUL R19, R2, -0.26794922351837158203 ;  /* 0xbe8930a402137820 */ /* 0x000fca0000400000 */
[----:B------:R2:W-:Y:S04]  /*4480*/  STG.E desc[UR10][R10.64], R19 ;  /* 0x000000130a007986 */ /* 0x0005e8000c10190a */
[----:B------:R-:W3:Y:S01]  /*4490*/  LDG.E R2, desc[UR10][R12.64] ;  /* 0x0000000a0c027981 */ /* 0x000ee2000c1e1900 */
[----:B-1----:R-:W-:-:S04]  /*44a0*/  VIADD R21, R5, 0xfffffffc ;  /* 0xfffffffc05157836 */ /* 0x002fc80000000000 */
[----:B0-----:R-:W-:-:S04]  /*44b0*/  IMAD.WIDE.U32 R8, R21, 0x4, R6 ;  /* 0x0000000415087825 */ /* 0x001fc800078e0006 */
[----:B---3--:R-:W-:-:S04]  /*44c0*/  FADD R2, R19, -R2 ;  /* 0x8000000213027221 */ /* 0x008fc80000000000 */
[----:B------:R-:W-:-:S05]  /*44d0*/  FMUL R15, R2, -0.26794922351837158203 ;  /* 0xbe8930a4020f7820 */ /* 0x000fca0000400000 */
[----:B------:R0:W-:Y:S04]  /*44e0*/  STG.E desc[UR10][R12.64], R15 ;  /* 0x0000000f0c007986 */ /* 0x0001e8000c10190a */
[----:B------:R-:W3:Y:S01]  /*44f0*/  LDG.E R2, desc[UR10][R8.64] ;  /* 0x0000000a08027981 */ /* 0x000ee2000c1e1900 */
[----:B------:R-:W-:-:S05]  /*4500*/  IADD3 R21, PT, PT, R5, -0x5, RZ ;  /* 0xfffffffb05157810 */ /* 0x000fca0007ffe0ff */
[----:B--2---:R-:W-:-:S04]  /*4510*/  IMAD.WIDE.U32 R10, R21, 0x4, R6 ;  /* 0x00000004150a7825 */ /* 0x004fc800078e0006 */
[----:B---3--:R-:W-:-:S04]  /*4520*/  FADD R2, R15, -R2 ;  /* 0x800000020f027221 */ /* 0x008fc80000000000 */
        /* <DEDUP_REMOVED lines=9> */
[----:B------:R-:W-:-:S05]  /*45c0*/  IADD3 R15, PT, PT, R5, -0x7, RZ ;  /* 0xfffffff9050f7810 */ /* 0x000fca0007ffe0ff */
        /* <DEDUP_REMOVED lines=10> */
[----:B------:R-:W3:Y:S01]  /*4670*/  LDG.E R2, desc[UR10][R10.64] ;  /* 0x0000000a0a027981 */ /* 0x000ee2000c1e1900 */
[----:B------:R-:W-:-:S05]  /*4680*/  IADD3 R15, PT, PT, R5, -0x9, RZ ;  /* 0xfffffff7050f7810 */ /* 0x000fca0007ffe0ff */
[----:B-1----:R-:W-:-:S04]  /*4690*/  IMAD.WIDE.U32 R12, R15, 0x4, R6 ;  /* 0x000000040f0c7825 */ /* 0x002fc800078e0006 */
[----:B---3--:R-:W-:-:S04]  /*46a0*/  FADD R2, R17, -R2 ;  /* 0x8000000211027221 */ /* 0x008fc80000000000 */
[----:B------:R-:W-:-:S05]  /*46b0*/  FMUL R19, R2, -0.26794922351837158203 ;  /* 0xbe8930a402137820 */ /* 0x000fca0000400000 */
[----:B------:R2:W-:Y:S04]  /*46c0*/  STG.E desc[UR10][R10.64], R19 ;  /* 0x000000130a007986 */ /* 0x0005e8000c10190a */
[----:B------:R-:W3:Y:S01]  /*46d0*/  LDG.E R2, desc[UR10][R12.64] ;  /* 0x0000000a0c027981 */ /* 0x000ee2000c1e1900 */
[----:B------:R-:W-:Y:S01]  /*46e0*/  VIADD R0, R0, 0x10 ;  /* 0x0000001000007836 */ /* 0x000fe20000000000 */
[----:B------:R-:W-:-:S04]  /*46f0*/  IADD3 R5, PT, PT, R5, -0x10, RZ ;  /* 0xfffffff005057810 */ /* 0x000fc80007ffe0ff */
[----:B------:R-:W-:Y:S01]  /*4700*/  ISETP.NE.AND P0, PT, R0, RZ, PT ;  /* 0x000000ff0000720c */ /* 0x000fe20003f05270 */
[----:B---3--:R-:W-:-:S04]  /*4710*/  FADD R2, R19, -R2 ;  /* 0x8000000213027221 */ /* 0x008fc80000000000 */
[----:B------:R-:W-:-:S05]  /*4720*/  FMUL R15, R2, -0.26794922351837158203 ;  /* 0xbe8930a4020f7820 */ /* 0x000fca0000400000 */
[----:B------:R2:W-:Y:S03]  /*4730*/  STG.E desc[UR10][R12.64], R15 ;  /* 0x0000000f0c007986 */ /* 0x0005e6000c10190a */
[----:B------:R-:W-:Y:S05]  /*4740*/  @P0 BRA `(.L_x_26) ;  /* 0xfffffff800740947 */ /* 0x000fea000383ffff */
[----:B------:R-:W-:-:S07]  /*4750*/  VIADD R5, R5, 0x6 ;  /* 0x0000000605057836 */ /* 0x000fce0000000000 */
.L_x_25:
[----:B------:R-:W-:-:S13]  /*4760*/  ISETP.NE.AND P0, PT, R4, RZ, PT ;  /* 0x000000ff0400720c */ /* 0x000fda0003f05270 */
[----:B------:R-:W-:Y:S05]  /*4770*/  @!P0 EXIT ;  /* 0x000000000000894d */ /* 0x000fea0003800000 */
[----:B------:R-:W-:Y:S02]  /*4780*/  ISETP.GE.U32.AND P0, PT, R4, 0x8, PT ;  /* 0x000000080400780c */ /* 0x000fe40003f06070 */
[----:B------:R-:W-:-:S04]  /*4790*/  LOP3.LUT R2, R3, 0x7, RZ, 0xc0, !PT ;  /* 0x0000000703027812 */ /* 0x000fc800078ec0ff */
[----:B------:R-:W-:-:S07]  /*47a0*/  ISETP.NE.AND P1, PT, R2, RZ, PT ;  /* 0x000000ff0200720c */ /* 0x000fce0003f25270 */
[----:B------:R-:W-:Y:S06]  /*47b0*/  @!P0 BRA `(.L_x_27) ;  /* 0x0000000000c48947 */ /* 0x000fec0003800000 */
[----:B--2---:R-:W-:-:S05]  /*47c0*/  IMAD.WIDE.U32 R8, R5, 0x4, R6 ;  /* 0x0000000405087825 */ /* 0x004fca00078e0006 */
[----:B------:R-:W2:Y:S04]  /*47d0*/  LDG.E R0, desc[UR10][R8.64+0x4] ;  /* 0x0000040a08007981 */ /* 0x000ea8000c1e1900 */
[----:B------:R-:W2:Y:S01]  /*47e0*/  LDG.E R11, desc[UR10][R8.64] ;  /* 0x0000000a080b7981 */ /* 0x000ea2000c1e1900 */
[----:B------:R-:W-:Y:S01]  /*47f0*/  IADD3 R13, PT, PT, R5, -0x1, RZ ;  /* 0xffffffff050d7810 */ /* 0x000fe20007ffe0ff */
[----:B--2---:R-:W-:-:S04]  /*4800*/  FADD R0, R0, -R11 ;  /* 0x8000000b00007221 */ /* 0x004fc80000000000 */
[----:B------:R-:W-:-:S04]  /*4810*/  IMAD.WIDE.U32 R10, R13, 0x4, R6 ;  /* 0x000000040d0a7825 */ /* 0x000fc800078e0006 */
[----:B-1----:R-:W-:-:S05]  /*4820*/  FMUL R15, R0, -0.26794922351837158203 ;  /* 0xbe8930a4000f7820 */ /* 0x002fca0000400000 */
[----:B------:R0:W-:Y:S04]  /*4830*/  STG.E desc[UR10][R8.64], R15 ;  /* 0x0000000f08007986 */ /* 0x0001e8000c10190a */
[----:B------:R-:W2:Y:S01]  /*4840*/  LDG.E R0, desc[UR10][R10.64] ;  /* 0x0000000a0a007981 */ /* 0x000ea2000c1e1900 */
[----:B------:R-:W-:-:S04]  /*4850*/  VIADD R13, R5, 0xfffffffe ;  /* 0xfffffffe050d7836 */ /* 0x000fc80000000000 */
[----:B------:R-:W-:-:S04]  /*4860*/  IMAD.WIDE.U32 R12, R13, 0x4, R6 ;  /* 0x000000040d0c7825 */ /* 0x000fc800078e0006 */
[----:B--2---:R-:W-:-:S04]  /*4870*/  FADD R0, R15, -R0 ;  /* 0x800000000f007221 */ /* 0x004fc80000000000 */
[----:B------:R-:W-:-:S05]  /*4880*/  FMUL R17, R0, -0.26794922351837158203 ;  /* 0xbe8930a400117820 */ /* 0x000fca0000400000 */
[----:B------:R1:W-:Y:S04]  /*4890*/  STG.E desc[UR10][R10.64], R17 ;  /* 0x000000110a007986 */ /* 0x0003e8000c10190a */
[----:B------:R-:W2:Y:S01]  /*48a0*/  LDG.E R0, desc[UR10][R12.64] ;  /* 0x0000000a0c007981 */ /* 0x000ea2000c1e1900 */
[----:B------:R-:W-:-:S05]  /*48b0*/  IADD3 R21, PT, PT, R5, -0x3, RZ ;  /* 0xfffffffd05157810 */ /* 0x000fca0007ffe0ff */
[----:B0-----:R-:W-:-:S04]  /*48c0*/  IMAD.WIDE.U32 R8, R21, 0x4, R6 ;  /* 0x0000000415087825 */ /* 0x001fc800078e0006 */
[----:B--2---:R-:W-:-:S04]  /*48d0*/  FADD R0, R17, -R0 ;  /* 0x8000000011007221 */ /* 0x004fc80000000000 */
[----:B------:R-:W-:-:S05]  /*48e0*/  FMUL R19, R0, -0.26794922351837158203 ;  /* 0xbe8930a400137820 */ /* 0x000fca0000400000 */
[----:B------:R0:W-:Y:S04]  /*48f0*/  STG.E desc[UR10][R12.64], R19 ;  /* 0x000000130c007986 */ /* 0x0001e8000c10190a */
[----:B------:R-:W2:Y:S01]  /*4900*/  LDG.E R0, desc[UR10][R8.64] ;  /* 0x0000000a08007981 */ /* 0x000ea2000c1e1900 */
[----:B------:R-:W-:-:S04]  /*4910*/  VIADD R21, R5, 0xfffffffc ;  /* 0xfffffffc05157836 */ /* 0x000fc80000000000 */
[----:B-1----:R-:W-:-:S04]  /*4920*/  IMAD.WIDE.U32 R10, R21, 0x4, R6 ;  /* 0x00000004150a7825 */ /* 0x002fc800078e0006 */
        /* <DEDUP_REMOVED lines=22> */
[----:B------:R-:W-:Y:S02]  /*4a90*/  VIADD R5, R5, 0xfffffff8 ;  /* 0xfffffff805057836 */ /* 0x000fe40000000000 */
[----:B--2---:R-:W-:-:S04]  /*4aa0*/  FADD R0, R15, -R0 ;  /* 0x800000000f007221 */ /* 0x004fc80000000000 */
[----:B------:R-:W-:-:S05]  /*4ab0*/  FMUL R17, R0, -0.26794922351837158203 ;  /* 0xbe8930a400117820 */ /* 0x000fca0000400000 */
[----:B------:R3:W-:Y:S02]  /*4ac0*/  STG.E desc[UR10][R10.64], R17 ;  /* 0x000000110a007986 */ /* 0x0007e4000c10190a */
.L_x_27:
[----:B------:R-:W-:Y:S05]  /*4ad0*/  @!P1 EXIT ;  /* 0x000000000000994d */ /* 0x000fea0003800000 */
[----:B------:R-:W-:Y:S02]  /*4ae0*/  ISETP.GE.U32.AND P0, PT, R2, 0x4, PT ;  /* 0x000000040200780c */ /* 0x000fe40003f06070 */
[----:B------:R-:W-:-:S04]  /*4af0*/  LOP3.LUT R0, R3, 0x3, RZ, 0xc0, !PT ;  /* 0x0000000303007812 */ /* 0x000fc800078ec0ff */
[----:B------:R-:W-:-:S07]  /*4b00*/  ISETP.NE.AND P1, PT, R0, RZ, PT ;  /* 0x000000ff0000720c */ /* 0x000fce0003f25270 */
[----:B------:R-:W-:Y:S06]  /*4b10*/  @!P0 BRA `(.L_x_28) ;  /* 0x0000000000648947 */ /* 0x000fec0003800000 */
[----:B------:R-:W-:-:S05]  /*4b20*/  IMAD.WIDE.U32 R2, R5, 0x4, R6 ;  /* 0x0000000405027825 */ /* 0x000fca00078e0006 */
[----:B------:R-:W4:Y:S04]  /*4b30*/  LDG.E R4, desc[UR10][R2.64+0x4] ;  /* 0x0000040a02047981 */ /* 0x000f28000c1e1900 */
[----:B--23--:R-:W4:Y:S01]  /*4b40*/  LDG.E R9, desc[UR10][R2.64] ;  /* 0x0000000a02097981 */ /* 0x00cf22000c1e1900 */
[----:B------:R-:W-:Y:S01]  /*4b50*/  IADD3 R11, PT, PT, R5, -0x1, RZ ;  /* 0xffffffff050b7810 */ /* 0x000fe20007ffe0ff */
[----:B----4-:R-:W-:-:S04]  /*4b60*/  FADD R4, R4, -R9 ;  /* 0x8000000904047221 */ /* 0x010fc80000000000 */
[----:B------:R-:W-:-:S04]  /*4b70*/  IMAD.WIDE.U32 R8, R11, 0x4, R6 ;  /* 0x000000040b087825 */ /* 0x000fc800078e0006 */
[----:B------:R-:W-:-:S05]  /*4b80*/  FMUL R13, R4, -0.26794922351837158203 ;  /* 0xbe8930a4040d7820 */ /* 0x000fca0000400000 */
[----:B------:R0:W-:Y:S04]  /*4b90*/  STG.E desc[UR10][R2.64], R13 ;  /* 0x0000000d02007986 */ /* 0x0001e8000c10190a */
[----:B------:R-:W2:Y:S01]  /*4ba0*/  LDG.E R4, desc[UR10][R8.64] ;  /* 0x0000000a08047981 */ /* 0x000ea2000c1e1900 */
[----:B------:R-:W-:-:S04]  /*4bb0*/  VIADD R11, R5, 0xfffffffe ;  /* 0xfffffffe050b7836 */ /* 0x000fc80000000000 */
[----:B------:R-:W-:-:S04]  /*4bc0*/  IMAD.WIDE.U32 R10, R11, 0x4, R6 ;  /* 0x000000040b0a7825 */ /* 0x000fc800078e0006 */
[----:B--2---:R-:W-:-:S04]  /*4bd0*/  FADD R4, R13, -R4 ;  /* 0x800000040d047221 */ /* 0x004fc80000000000 */
[----:B-1----:R-:W-:-:S05]  /*4be0*/  FMUL R15, R4, -0.26794922351837158203 ;  /* 0xbe8930a4040f7820 */ /* 0x002fca0000400000 */
        /* <DEDUP_REMOVED lines=12> */
.L_x_28:
[----:B------:R-:W-:Y:S05]  /*4cb0*/  @!P1 EXIT ;  /* 0x000000000000994d */ /* 0x000fea0003800000 */
[----:B------:R-:W-:-:S07]  /*4cc0*/  IADD3 R0, PT, PT, -R0, RZ, RZ ;  /* 0x000000ff00007210 */ /* 0x000fce0007ffe1ff */
.L_x_29:
[----:B0---4-:R-:W-:-:S05]  /*4cd0*/  IMAD.WIDE.U32 R2, R5, 0x4, R6 ;  /* 0x0000000405027825 */ /* 0x011fca00078e0006 */
[----:B------:R-:W4:Y:S04]  /*4ce0*/  LDG.E R4, desc[UR10][R2.64+0x4] ;  /* 0x0000040a02047981 */ /* 0x000f28000c1e1900 */
[----:B--23--:R-:W4:Y:S01]  /*4cf0*/  LDG.E R9, desc[UR10][R2.64] ;  /* 0x0000000a02097981 */ /* 0x00cf22000c1e1900 */
[----:B------:R-:W-:Y:S01]  /*4d00*/  VIADD R0, R0, 0x1 ;  /* 0x0000000100007836 */ /* 0x000fe20000000000 */
[----:B------:R-:W-:-:S04]  /*4d10*/  IADD3 R5, PT, PT, R5, -0x1, RZ ;  /* 0xffffffff05057810 */ /* 0x000fc80007ffe0ff */
[----:B------:R-:W-:Y:S01]  /*4d20*/  ISETP.NE.AND P0, PT, R0, RZ, PT ;  /* 0x000000ff0000720c */ /* 0x000fe20003f05270 */
[----:B----4-:R-:W-:-:S04]  /*4d30*/  FADD R4, R4, -R9 ;  /* 0x8000000904047221 */ /* 0x010fc80000000000 */
[----:B------:R-:W-:-:S05]  /*4d40*/  FMUL R9, R4, -0.26794922351837158203 ;  /* 0xbe8930a404097820 */ /* 0x000fca0000400000 */
[----:B------:R0:W-:Y:S03]  /*4d50*/  STG.E desc[UR10][R2.64], R9 ;  /* 0x0000000902007986 */ /* 0x0001e6000c10190a */
[----:B------:R-:W-:Y:S05]  /*4d60*/  @P0 BRA `(.L_x_29) ;  /* 0xfffffffc00d80947 */ /* 0x000fea000383ffff */
[----:B------:R-:W-:Y:S05]  /*4d70*/  EXIT ;  /* 0x000000000000794d */ /* 0x000fea0003800000 */
        .weak           $__internal_0_$__cuda_sm3x_div_rn_noftz_f32_slowpath
        .type           $__internal_0_$__cuda_sm3x_div_rn_noftz_f32_slowpath,@function
        .size           $__internal_0_$__cuda_sm3x_div_rn_noftz_f32_slowpath,(.L_x_43 - $__internal_0_$__cuda_sm3x_div_rn_noftz_f32_slowpath)
$__internal_0_$__cuda_sm3x_div_rn_noftz_f32_slowpath:
[----:B------:R-:W-:Y:S01]  /*4d80*/  SHF.R.U32.HI R11, RZ, 0x17, R3 ;  /* 0x00000017ff0b7819 */ /* 0x000fe20000011603 */
[----:B------:R-:W-:Y:S01]  /*4d90*/  BSSY.RECONVERGENT B1, `(.L_x_30) ;  /* 0x0000062000017945 */ /* 0x000fe20003800200 */
[----:B------:R-:W-:Y:S02]  /*4da0*/  SHF.R.U32.HI R9, RZ, 0x17, R0 ;  /* 0x00000017ff097819 */ /* 0x000fe40000011600 */
[----:B------:R-:W-:Y:S02]  /*4db0*/  LOP3.LUT R11, R11, 0xff, RZ, 0xc0, !PT ;  /* 0x000000ff0b0b7812 */ /* 0x000fe400078ec0ff */
[----:B------:R-:W-:-:S03]  /*4dc0*/  LOP3.LUT R14, R9, 0xff, RZ, 0xc0, !PT ;  /* 0x000000ff090e7812 */ /* 0x000fc600078ec0ff */
[----:B------:R-:W-:Y:S01]  /*4dd0*/  VIADD R13, R11, 0xffffffff ;  /* 0xffffffff0b0d7836 */ /* 0x000fe20000000000 */
[----:B------:R-:W-:-:S04]  /*4de0*/  IADD3 R12, PT, PT, R14, -0x1, RZ ;  /* 0xffffffff0e0c7810 */ /* 0x000fc80007ffe0ff */
[----:B------:R-:W-:-:S04]  /*4df0*/  ISETP.GT.U32.AND P0, PT, R13, 0xfd, PT ;  /* 0x000000fd0d00780c */ /* 0x000fc80003f04070 */
[----:B------:R-:W-:-:S13]  /*4e00*/  ISETP.GT.U32.OR P0, PT, R12, 0xfd, P0 ;  /* 0x000000fd0c00780c */ /* 0x000fda0000704470 */
[----:B------:R-:W-:Y:S01]  /*4e10*/  @!P0 IMAD.MOV.U32 R9, RZ, RZ, RZ ;  /* 0x000000ffff098224 */ /* 0x000fe200078e00ff */
[----:B------:R-:W-:Y:S06]  /*4e20*/  @!P0 BRA `(.L_x_31) ;  /* 0x00000000005c8947 */ /* 0x000fec0003800000 */
[----:B------:R-:W-:Y:S02]  /*4e30*/  FSETP.GTU.FTZ.AND P0, PT, |R0|, +INF , PT ;  /* 0x7f8000000000780b */ /* 0x000fe40003f1c200 */
[----:B------:R-:W-:-:S04]  /*4e40*/  FSETP.GTU.FTZ.AND P1, PT, |R3|, +INF , PT ;  /* 0x7f8000000300780b */ /* 0x000fc80003f3c200 */
[----:B------:R-:W-:-:S13]  /*4e50*/  PLOP3.LUT P0, PT, P0, P1, PT, 0xf8, 0x8f ;  /* 0x00000000008f781c */ /* 0x000fda0000703f70 */
[----:B------:R-:W-:Y:S05]  /*4e60*/  @P0 BRA `(.L_x_32) ;  /* 0x00000004004c0947 */ /* 0x000fea0003800000 */
[----:B------:R-:W-:-:S13]  /*4e70*/  LOP3.LUT P0, RZ, R3, 0x7fffffff, R0, 0xc8, !PT ;  /* 0x7fffffff03ff7812 */ /* 0x000fda000780c800 */
[----:B------:R-:W-:Y:S05]  /*4e80*/  @!P0 BRA `(.L_x_33) ;  /* 0x00000004003c8947 */ /* 0x000fea0003800000 */
[C---:B------:R-:W-:Y:S02]  /*4e90*/  FSETP.NEU.FTZ.AND P1, PT, |R0|.reuse, +INF , PT ;  /* 0x7f8000000000780b */ /* 0x040fe40003f3d200 */
[----:B------:R-:W-:Y:S02]  /*4ea0*/  FSETP.NEU.FTZ.AND P2, PT, |R3|, +INF , PT ;  /* 0x7f8000000300780b */ /* 0x000fe40003f5d200 */
[----:B------:R-:W-:-:S11]  /*4eb0*/  FSETP.NEU.FTZ.AND P0, PT, |R0|, +INF , PT ;  /* 0x7f8000000000780b */ /* 0x000fd60003f1d200 */
[----:B------:R-:W-:Y:S05]  /*4ec0*/  @!P2 BRA !P1, `(.L_x_33) ;  /* 0x00000004002ca947 */ /* 0x000fea0004800000 */
[----:B------:R-:W-:-:S04]  /*4ed0*/  LOP3.LUT P1, RZ, R0, 0x7fffffff, RZ, 0xc0, !PT ;  /* 0x7fffffff00ff7812 */ /* 0x000fc8000782c0ff */
[----:B------:R-:W-:-:S13]  /*4ee0*/  PLOP3.LUT P1, PT, P2, P1, PT, 0x2f, 0xf2 ;  /* 0x0000000000f2781c */ /* 0x000fda0001722577 */
[----:B------:R-:W-:Y:S05]  /*4ef0*/  @P1 BRA `(.L_x_34) ;  /* 0x0000000400181947 */ /* 0x000fea0003800000 */
[----:B------:R-:W-:-:S04]  /*4f00*/  LOP3.LUT P1, RZ, R3, 0x7fffffff, RZ, 0xc0, !PT ;  /* 0x7fffffff03ff7812 */ /* 0x000fc8000782c0ff */
[----:B------:R-:W-:-:S13]  /*4f10*/  PLOP3.LUT P0, PT, P0, P1, PT, 0x2f, 0xf2 ;  /* 0x0000000000f2781c */ /* 0x000fda0000702577 */
[----:B------:R-:W-:Y:S05]  /*4f20*/  @P0 BRA `(.L_x_35) ;  /* 0x0000000400000947 */ /* 0x000fea0003800000 */
[----:B------:R-:W-:Y:S02]  /*4f30*/  ISETP.GE.AND P0, PT, R12, RZ, PT ;  /* 0x000000ff0c00720c */ /* 0x000fe40003f06270 */
[----:B------:R-:W-:-:S11]  /*4f40*/  ISETP.GE.AND P1, PT, R13, RZ, PT ;  /* 0x000000ff0d00720c */ /* 0x000fd60003f26270 */
[----:B------:R-:W-:Y:S01]  /*4f50*/  @P0 MOV R9, RZ ;  /* 0x000000ff00090202 */ /* 0x000fe20000000f00 */
[----:B------:R-:W-:Y:S02]  /*4f60*/  @!P0 IMAD.MOV.U32 R9, RZ, RZ, -0x40 ;  /* 0xffffffc0ff098424 */ /* 0x000fe400078e00ff */
[----:B------:R-:W-:Y:S01]  /*4f70*/  @!P0 FFMA R0, R0, 1.84467440737095516160e+19, RZ ;  /* 0x5f80000000008823 */ /* 0x000fe200000000ff */
[----:B------:R-:W-:Y:S02]  /*4f80*/  @!P1 FFMA R3, R3, 1.84467440737095516160e+19, RZ ;  /* 0x5f80000003039823 */ /* 0x000fe400000000ff */
[----:B------:R-:W-:-:S07]  /*4f90*/  @!P1 IADD3 R9, PT, PT, R9, 0x40, RZ ;  /* 0x0000004009099810 */ /* 0x000fce0007ffe0ff */
.L_x_31:
[----:B------:R-:W-:Y:S01]  /*4fa0*/  LEA R12, R11, 0xc0800000, 0x17 ;  /* 0xc08000000b0c7811 */ /* 0x000fe200078eb8ff */
[----:B------:R-:W-:Y:S04]  /*4fb0*/  BSSY.RECONVERGENT B2, `(.L_x_36) ;  /* 0x0000036000027945 */ /* 0x000fe80003800200 */
[----:B------:R-:W-:Y:S01]  /*4fc0*/  IMAD.IADD R12, R3, 0x1, -R12 ;  /* 0x00000001030c7824 */ /* 0x000fe200078e0a0c */
[----:B------:R-:W-:-:S03]  /*4fd0*/  IADD3 R3, PT, PT, R14, -0x7f, RZ ;  /* 0xffffff810e037810 */ /* 0x000fc60007ffe0ff */
[----:B------:R0:W1:Y:S01]  /*4fe0*/  MUFU.RCP R13, R12 ;  /* 0x0000000c000d7308 */ /* 0x0000620000001000 */
[----:B------:R-:W-:Y:S01]  /*4ff0*/  FADD.FTZ R15, -R12, -RZ ;  /* 0x800000ff0c0f7221 */ /* 0x000fe20000010100 */
[C---:B------:R-:W-:Y:S01]  /*5000*/  IMAD R0, R3.reuse, -0x800000, R0 ;  /* 0xff80000003007824 */ /* 0x040fe200078e0200 */
[----:B0-----:R-:W-:-:S05]  /*5010*/  IADD3 R12, PT, PT, R3, 0x7f, -R11 ;  /* 0x0000007f030c7810 */ /* 0x001fca0007ffe80b */
[----:B------:R-:W-:Y:S02]  /*5020*/  IMAD.IADD R12, R12, 0x1, R9 ;  /* 0x000000010c0c7824 */ /* 0x000fe400078e0209 */
[----:B-1----:R-:W-:-:S04]  /*5030*/  FFMA R14, R13, R15, 1 ;  /* 0x3f8000000d0e7423 */ /* 0x002fc8000000000f */
[----:B------:R-:W-:-:S04]  /*5040*/  FFMA R16, R13, R14, R13 ;  /* 0x0000000e0d107223 */ /* 0x000fc8000000000d */
[----:B------:R-:W-:-:S04]  /*5050*/  FFMA R13, R0, R16, RZ ;  /* 0x00000010000d7223 */ /* 0x000fc800000000ff */
[----:B------:R-:W-:-:S04]  /*5060*/  FFMA R14, R15, R13, R0 ;  /* 0x0000000d0f0e7223 */ /* 0x000fc80000000000 */
[----:B------:R-:W-:-:S04]  /*5070*/  FFMA R13, R16, R14, R13 ;  /* 0x0000000e100d7223 */ /* 0x000fc8000000000d */
[----:B------:R-:W-:-:S04]  /*5080*/  FFMA R14, R15, R13, R0 ;  /* 0x0000000d0f0e7223 */ /* 0x000fc80000000000 */
[----:B------:R-:W-:-:S05]  /*5090*/  FFMA R0, R16, R14, R13 ;  /* 0x0000000e10007223 */ /* 0x000fca000000000d */
[----:B------:R-:W-:-:S04]  /*50a0*/  SHF.R.U32.HI R3, RZ, 0x17, R0 ;  /* 0x00000017ff037819 */ /* 0x000fc80000011600 */
[----:B------:R-:W-:-:S04]  /*50b0*/  LOP3.LUT R3, R3, 0xff, RZ, 0xc0, !PT ;  /* 0x000000ff03037812 */ /* 0x000fc800078ec0ff */
[----:B------:R-:W-:-:S05]  /*50c0*/  IADD3 R11, PT, PT, R3, R12, RZ ;  /* 0x0000000c030b7210 */ /* 0x000fca0007ffe0ff */
[----:B------:R-:W-:-:S05]  /*50d0*/  VIADD R3, R11, 0xffffffff ;  /* 0xffffffff0b037836 */ /* 0x000fca0000000000 */
[----:B------:R-:W-:-:S13]  /*50e0*/  ISETP.GE.U32.AND P0, PT, R3, 0xfe, PT ;  /* 0x000000fe0300780c */ /* 0x000fda0003f06070 */
[----:B------:R-:W-:Y:S05]  /*50f0*/  @!P0 BRA `(.L_x_37) ;  /* 0x0000000000808947 */ /* 0x000fea0003800000 */
[----:B------:R-:W-:-:S13]  /*5100*/  ISETP.GT.AND P0, PT, R11, 0xfe, PT ;  /* 0x000000fe0b00780c */ /* 0x000fda0003f04270 */
[----:B------:R-:W-:Y:S05]  /*5110*/  @P0 BRA `(.L_x_38) ;  /* 0x00000000006c0947 */ /* 0x000fea0003800000 */
[----:B------:R-:W-:-:S13]  /*5120*/  ISETP.GE.AND P0, PT, R11, 0x1, PT ;  /* 0x000000010b00780c */ /* 0x000fda0003f06270 */
[----:B------:R-:W-:Y:S05]  /*5130*/  @P0 BRA `(.L_x_39) ;  /* 0x0000000000740947 */ /* 0x000fea0003800000 */
[----:B------:R-:W-:Y:S02]  /*5140*/  ISETP.GE.AND P0, PT, R11, -0x18, PT ;  /* 0xffffffe80b00780c */ /* 0x000fe40003f06270 */
[----:B------:R-:W-:-:S11]  /*5150*/  LOP3.LUT R0, R0, 0x80000000, RZ, 0xc0, !PT ;  /* 0x8000000000007812 */ /* 0x000fd600078ec0ff */
[----:B------:R-:W-:Y:S05]  /*5160*/  @!P0 BRA `(.L_x_39) ;  /* 0x0000000000688947 */ /* 0x000fea0003800000 */
[CCC-:B------:R-:W-:Y:S01]  /*5170*/  FFMA.RZ R3, R16.reuse, R14.reuse, R13.reuse ;  /* 0x0000000e10037223 */ /* 0x1c0fe2000000c00d */
[CCC-:B------:R-:W-:Y:S01]  /*5180*/  FFMA.RM R12, R16.reuse, R14.reuse, R13.reuse ;  /* 0x0000000e100c7223 */ /* 0x1c0fe2000000400d */
[C---:B------:R-:W-:Y:S02]  /*5190*/  ISETP.NE.AND P2, PT, R11.reuse, RZ, PT ;  /* 0x000000ff0b00720c */ /* 0x040fe40003f45270 */
[----:B------:R-:W-:Y:S02]  /*51a0*/  ISETP.NE.AND P1, PT, R11, RZ, PT ;  /* 0x000000ff0b00720c */ /* 0x000fe40003f25270 */
[----:B------:R-:W-:Y:S01]  /*51b0*/  LOP3.LUT R9, R3, 0x7fffff, RZ, 0xc0, !PT ;  /* 0x007fffff03097812 */ /* 0x000fe200078ec0ff */
[----:B------:R-:W-:Y:S01]  /*51c0*/  FFMA.RP R3, R16, R14, R13 ;  /* 0x0000000e10037223 */ /* 0x000fe2000000800d */
[----:B------:R-:W-:Y:S01]  /*51d0*/  IADD3 R14, PT, PT, R11, 0x20, RZ ;  /* 0x000000200b0e7810 */ /* 0x000fe20007ffe0ff */
[----:B------:R-:W-:Y:S01]  /*51e0*/  IMAD.MOV R11, RZ, RZ, -R11 ;  /* 0x000000ffff0b7224 */ /* 0x000fe200078e0a0b */
[----:B------:R-:W-:-:S02]  /*51f0*/  LOP3.LUT R9, R9, 0x800000, RZ, 0xfc, !PT ;  /* 0x0080000009097812 */ /* 0x000fc400078efcff */
[----:B------:R-:W-:Y:S02]  /*5200*/  FSETP.NEU.FTZ.AND P0, PT, R3, R12, PT ;  /* 0x0000000c0300720b */ /* 0x000fe40003f1d000 */
[----:B------:R-:W-:Y:S02]  /*5210*/  SHF.L.U32 R14, R9, R14, RZ ;  /* 0x0000000e090e7219 */ /* 0x000fe400000006ff */
[----:B------:R-:W-:Y:S02]  /*5220*/  SEL R12, R11, RZ, P2 ;  /* 0x000000ff0b0c7207 */ /* 0x000fe40001000000 */
[----:B------:R-:W-:Y:S02]  /*5230*/  ISETP.NE.AND P1, PT, R14, RZ, P1 ;  /* 0x000000ff0e00720c */ /* 0x000fe40000f25270 */
[----:B------:R-:W-:Y:S02]  /*5240*/  SHF.R.U32.HI R12, RZ, R12, R9 ;  /* 0x0000000cff0c7219 */ /* 0x000fe40000011609 */
[----:B------:R-:W-:-:S02]  /*5250*/  PLOP3.LUT P0, PT, P0, P1, PT, 0xf8, 0x8f ;  /* 0x00000000008f781c */ /* 0x000fc40000703f70 */
[----:B------:R-:W-:Y:S02]  /*5260*/  SHF.R.U32.HI R14, RZ, 0x1, R12 ;  /* 0x00000001ff0e7819 */ /* 0x000fe4000001160c */
[----:B------:R-:W-:-:S04]  /*5270*/  SEL R3, RZ, 0x1, !P0 ;  /* 0x00000001ff037807 */ /* 0x000fc80004000000 */
[----:B------:R-:W-:-:S04]  /*5280*/  LOP3.LUT R3, R3, 0x1, R14, 0xf8, !PT ;  /* 0x0000000103037812 */ /* 0x000fc800078ef80e */
[----:B------:R-:W-:-:S04]  /*5290*/  LOP3.LUT R3, R3, R12, RZ, 0xc0, !PT ;  /* 0x0000000c03037212 */ /* 0x000fc800078ec0ff */
[----:B------:R-:W-:-:S04]  /*52a0*/  IADD3 R3, PT, PT, R14, R3, RZ ;  /* 0x000000030e037210 */ /* 0x000fc80007ffe0ff */
[----:B------:R-:W-:Y:S01]  /*52b0*/  LOP3.LUT R0, R3, R0, RZ, 0xfc, !PT ;  /* 0x0000000003007212 */ /* 0x000fe200078efcff */
[----:B------:R-:W-:Y:S06]  /*52c0*/  BRA `(.L_x_39) ;  /* 0x0000000000107947 */ /* 0x000fec0003800000 */
.L_x_38:
[----:B------:R-:W-:-:S04]  /*52d0*/  LOP3.LUT R0, R0, 0x80000000, RZ, 0xc0, !PT ;  /* 0x8000000000007812 */ /* 0x000fc800078ec0ff */
[----:B------:R-:W-:Y:S01]  /*52e0*/  LOP3.LUT R0, R0, 0x7f800000, RZ, 0xfc, !PT ;  /* 0x7f80000000007812 */ /* 0x000fe200078efcff */
[----:B------:R-:W-:Y:S06]  /*52f0*/  BRA `(.L_x_39) ;  /* 0x0000000000047947 */ /* 0x000fec0003800000 */
.L_x_37:
[----:B------:R-:W-:-:S07]  /*5300*/  IMAD R0, R12, 0x800000, R0 ;  /* 0x008000000c007824 */ /* 0x000fce00078e0200 */
.L_x_39:
[----:B------:R-:W-:Y:S05]  /*5310*/  BSYNC.RECONVERGENT B2 ;  /* 0x0000000000027941 */ /* 0x000fea0003800200 */
.L_x_36:
[----:B------:R-:W-:Y:S05]  /*5320*/  BRA `(.L_x_40) ;  /* 0x0000000000207947 */ /* 0x000fea0003800000 */
.L_x_35:
[----:B------:R-:W-:-:S04]  /*5330*/  LOP3.LUT R0, R3, 0x80000000, R0, 0x48, !PT ;  /* 0x8000000003007812 */ /* 0x000fc800078e4800 */
[----:B------:R-:W-:Y:S01]  /*5340*/  LOP3.LUT R0, R0, 0x7f800000, RZ, 0xfc, !PT ;  /* 0x7f80000000007812 */ /* 0x000fe200078efcff */
[----:B------:R-:W-:Y:S06]  /*5350*/  BRA `(.L_x_40) ;  /* 0x0000000000147947 */ /* 0x000fec0003800000 */
.L_x_34:
[----:B------:R-:W-:Y:S01]  /*5360*/  LOP3.LUT R0, R3, 0x80000000, R0, 0x48, !PT ;  /* 0x8000000003007812 */ /* 0x000fe200078e4800 */
[----:B------:R-:W-:Y:S06]  /*5370*/  BRA `(.L_x_40) ;  /* 0x00000000000c7947 */ /* 0x000fec0003800000 */
.L_x_33:
[----:B------:R-:W0:Y:S01]  /*5380*/  MUFU.RSQ R0, -QNAN ;  /* 0xffc0000000007908 */ /* 0x000e220000001400 */
[----:B------:R-:W-:Y:S05]  /*5390*/  BRA `(.L_x_40) ;  /* 0x0000000000047947 */ /* 0x000fea0003800000 */
.L_x_32:
[----:B------:R-:W-:-:S07]  /*53a0*/  FADD.FTZ R0, R0, R3 ;  /* 0x0000000300007221 */ /* 0x000fce0000010000 */
.L_x_40:
[----:B------:R-:W-:Y:S05]  /*53b0*/  BSYNC.RECONVERGENT B1 ;  /* 0x0000000000017941 */ /* 0x000fea0003800200 */
.L_x_30:
[----:B------:R-:W-:-:S04]  /*53c0*/  HFMA2 R11, -RZ, RZ, 0, 0 ;  /* 0x00000000ff0b7431 */ /* 0x000fc800000001ff */
[----:B0-----:R-:W-:Y:S05]  /*53d0*/  RET.REL.NODEC R10 `(_Z47iirConvolve2D_Cardinal_Bspline_3_MirrorOffBoundPfS_mm) ;  /* 0xffffffac0a087950 */ /* 0x001fea0003c3ffff */
.L_x_41:
[----:B------:R-:W-:-:S00]  /*53e0*/  BRA `(.L_x_41) ;  /* 0xfffffffc00fc7947 */ /* 0x000fc0000383ffff */
[----:B------:R-:W-:-:S00]  /*53f0*/  NOP ;  /* 0x0000000000007918 */ /* 0x000fc00000000000 */
        /* <DEDUP_REMOVED lines=8> */
.L_x_43:


//--------------------- .text._Z24transposeNoBankConflictsPfPKf --------------------------
	.section	.text._Z24transposeNoBankConflictsPfPKf,"ax",@progbits
	.align	128
        .global         _Z24transposeNoBankConflictsPfPKf
        .type           _Z24transposeNoBankConflictsPfPKf,@function
        .size           _Z24transposeNoBankConflictsPfPKf,(.L_x_45 - _Z24transposeNoBankConflictsPfPKf)
        .other          _Z24transposeNoBankConflictsPfPKf,@"STO_CUDA_ENTRY STV_DEFAULT"
_Z24transposeNoBankConflictsPfPKf:
.text._Z24transposeNoBankConflictsPfPKf:
[----:B------:R-:W-:Y:S01]  /*0000*/  LDC R1, c[0x0][0x37c] ;  /* 0x0000df00ff017b82 */ /* 0x000fe20000000800 */
[----:B------:R-:W0:Y:S07]  /*0010*/  S2R R6, SR_CTAID.X ;  /* 0x0000000000067919 */ /* 0x000e2e0000002500 */
[----:B------:R-:W1:Y:S01]  /*0020*/  LDC R4, c[0x0][0x370] ;  /* 0x0000dc00ff047b82 */ /* 0x000e620000000800 */
[----:B------:R-:W2:Y:S01]  /*0030*/  LDCU.64 UR6, c[0x0][0x358] ;  /* 0x00006b00ff0677ac */ /* 0x000ea20008000a00 */
[----:B------:R-:W0:Y:S01]  /*0040*/  S2R R5, SR_TID.X ;  /* 0x0000000000057919 */ /* 0x000e220000002100 */
[----:B------:R-:W3:Y:S05]  /*0050*/  S2R R0, SR_CTAID.Y ;  /* 0x0000000000007919 */ /* 0x000eea0000002600 */
[----:B------:R-:W4:Y:S01]  /*0060*/  LDC.64 R2, c[0x0][0x388] ;  /* 0x0000e200ff027b82 */ /* 0x000f220000000a00 */
[----:B------:R-:W3:Y:S01]  /*0070*/  S2R R7, SR_TID.Y ;  /* 0x0000000000077919 */ /* 0x000ee20000002200 */
[----:B-1----:R-:W-:-:S02]  /*0080*/  SHF.L.U32 R8, R4, 0x5, RZ ;  /* 0x0000000504087819 */ /* 0x002fc400000006ff */
[----:B0-----:R-:W-:Y:S02]  /*0090*/  LEA R9, R6, R5, 0x5 ;  /* 0x0000000506097211 */ /* 0x001fe400078e28ff */
[----:B---3--:R-:W-:-:S05]  /*00a0*/  LEA R10, R0, R7, 0x5 ;  /* 0x00000007000a7211 */ /* 0x008fca00078e28ff */
[----:B------:R-:W-:-:S04]  /*00b0*/  IMAD R9, R10, R8, R9 ;  /* 0x000000080a097224 */ /* 0x000fc800078e0209 */
[--C-:B----4-:R-:W-:Y:S01]  /*00c0*/  IMAD.WIDE R10, R9, 0x4, R2.reuse ;  /* 0x00000004090a7825 */ /* 0x110fe200078e0202 */
[CC--:B------:R-:W-:Y:S02]  /*00d0*/  LEA R15, R4.reuse, R9.reuse, 0x9 ;  /* 0x00000009040f7211 */ /* 0x0c0fe400078e48ff */
[C---:B------:R-:W-:Y:S02]  /*00e0*/  LEA R13, R4.reuse, R9, 0x8 ;  /* 0x00000009040d7211 */ /* 0x040fe400078e40ff */
[----:B------:R-:W-:Y:S01]  /*00f0*/  LEA R17, R4, R15, 0x8 ;  /* 0x0000000f04117211 */ /* 0x000fe200078e40ff */
[--C-:B------:R-:W-:Y:S01]  /*0100*/  IMAD.WIDE R14, R15, 0x4, R2.reuse ;  /* 0x000000040f0e7825 */ /* 0x100fe200078e0202 */
[----:B--2---:R-:W2:Y:S03]  /*0110*/  LDG.E R10, desc[UR6][R10.64] ;  /* 0x000000060a0a7981 */ /* 0x004ea6000c1e1900 */
[----:B------:R-:W-:-:S02]  /*0120*/  IMAD.WIDE R12, R13, 0x4, R2 ;  /* 0x000000040d0c7825 */ /* 0x000fc400078e0202 */
[----:B------:R-:W3:Y:S02]  /*0130*/  LDG.E R14, desc[UR6][R14.64] ;  /* 0x000000060e0e7981 */ /* 0x000ee4000c1e1900 */
[----:B------:R-:W-:Y:S02]  /*0140*/  IMAD.WIDE R2, R17, 0x4, R2 ;  /* 0x0000000411027825 */ /* 0x000fe400078e0202 */
[----:B------:R-:W4:Y:S04]  /*0150*/  LDG.E R12, desc[UR6][R12.64] ;  /* 0x000000060c0c7981 */ /* 0x000f28000c1e1900 */
[----:B------:R0:W5:Y:S01]  /*0160*/  LDG.E R18, desc[UR6][R2.64] ;  /* 0x0000000602127981 */ /* 0x000162000c1e1900 */
[----:B------:R-:W1:Y:S01]  /*0170*/  S2UR UR5, SR_CgaCtaId ;  /* 0x00000000000579c3 */ /* 0x000e620000008800 */
[----:B------:R-:W-:-:S07]  /*0180*/  UMOV UR4, 0x400 ;  /* 0x0000040000047882 */ /* 0x000fce0000000000 */
[----:B0-----:R-:W0:Y:S01]  /*0190*/  LDC.64 R2, c[0x0][0x380] ;  /* 0x0000e000ff027b82 */ /* 0x001e220000000a00 */
[----:B-1----:R-:W-:-:S06]  /*01a0*/  ULEA UR4, UR5, UR4, 0x18 ;  /* 0x0000000405047291 */ /* 0x002fcc000f8ec0ff */
[----:B------:R-:W-:-:S05]  /*01b0*/  LEA R16, R5, UR4, 0x2 ;  /* 0x0000000405107c11 */ /* 0x000fca000f8e10ff */
[----:B------:R-:W-:Y:S01]  /*01c0*/  IMAD R9, R7, 0x84, R16 ;  /* 0x0000008407097824 */ /* 0x000fe200078e0210 */
[----:B------:R-:W-:-:S04]  /*01d0*/  LEA R16, R5, R16, 0x7 ;  /* 0x0000001005107211 */ /* 0x000fc800078e38ff */
[----:B------:R-:W-:Y:S02]  /*01e0*/  LEA R16, R7, R16, 0x2 ;  /* 0x0000001007107211 */ /* 0x000fe400078e10ff */
[----:B------:R-:W-:Y:S02]  /*01f0*/  LEA R5, R0, R5, 0x5 ;  /* 0x0000000500057211 */ /* 0x000fe400078e28ff */
[----:B------:R-:W-:-:S05]  /*0200*/  LEA R6, R6, R7, 0x5 ;  /* 0x0000000706067211 */ /* 0x000fca00078e28ff */
[----:B------:R-:W-:-:S05]  /*0210*/  IMAD R5, R8, R6, R5 ;  /* 0x0000000608057224 */ /* 0x000fca00078e0205 */
[CC--:B------:R-:W-:Y:S02]  /*0220*/  LEA R17, R4.reuse, R5.reuse, 0x9 ;  /* 0x0000000504117211 */ /* 0x0c0fe400078e48ff */
[C---:B------:R-:W-:Y:S02]  /*0230*/  LEA R7, R4.reuse, R5, 0x8 ;  /* 0x0000000504077211 */ /* 0x040fe400078e40ff */
[----:B------:R-:W-:Y:S01]  /*0240*/  LEA R21, R4, R17, 0x8 ;  /* 0x0000001104157211 */ /* 0x000fe200078e40ff */
[----:B0-----:R-:W-:-:S04]  /*0250*/  IMAD.WIDE R4, R5, 0x4, R2 ;  /* 0x0000000405047825 */ /* 0x001fc800078e0202 */
[--C-:B------:R-:W-:Y:S01]  /*0260*/  IMAD.WIDE R6, R7, 0x4, R2.reuse ;  /* 0x0000000407067825 */ /* 0x100fe200078e0202 */
[----:B--2---:R-:W-:Y:S04]  /*0270*/  STS [R9], R10 ;  /* 0x0000000a09007388 */ /* 0x004fe80000000800 */
[----:B---3--:R-:W-:Y:S04]  /*0280*/  STS [R9+0x840], R14 ;  /* 0x0008400e09007388 */ /* 0x008fe80000000800 */
[----:B----4-:R-:W-:Y:S04]  /*0290*/  STS [R9+0x420], R12 ;  /* 0x0004200c09007388 */ /* 0x010fe80000000800 */
[----:B-----5:R0:W-:Y:S01]  /*02a0*/  STS [R9+0xc60], R18 ;  /* 0x000c601209007388 */ /* 0x0201e20000000800 */
[----:B------:R-:W-:Y:S06]  /*02b0*/  BAR.SYNC.DEFER_BLOCKING 0x0 ;  /* 0x0000000000007b1d */ /* 0x000fec0000010000 */
[----:B------:R-:W1:Y:S04]  /*02c0*/  LDS R11, [R16] ;  /* 0x00000000100b7984 */ /* 0x000e680000000800 */
[----:B------:R-:W2:Y:S04]  /*02d0*/  LDS R13, [R16+0x20] ;  /* 0x00002000100d7984 */ /* 0x000ea80000000800 */
[----:B------:R-:W3:Y:S04]  /*02e0*/  LDS R15, [R16+0x40] ;  /* 0x00004000100f7984 */ /* 0x000ee80000000800 */
[----:B------:R-:W4:Y:S01]  /*02f0*/  LDS R19, [R16+0x60] ;  /* 0x0000600010137984 */ /* 0x000f220000000800 */
[----:B0-----:R-:W-:-:S04]  /*0300*/  IMAD.WIDE R8, R17, 0x4, R2 ;  /* 0x0000000411087825 */ /* 0x001fc800078e0202 */
[----:B------:R-:W-:Y:S01]  /*0310*/  IMAD.WIDE R2, R21, 0x4, R2 ;  /* 0x0000000415027825 */ /* 0x000fe200078e0202 */
[----:B-1----:R-:W-:Y:S04]  /*0320*/  STG.E desc[UR6][R4.64], R11 ;  /* 0x0000000b04007986 */ /* 0x002fe8000c101906 */
[----:B--2---:R-:W-:Y:S04]  /*0330*/  STG.E desc[UR6][R6.64], R13 ;  /* 0x0000000d06007986 */ /* 0x004fe8000c101906 */
[----:B---3--:R-:W-:Y:S04]  /*0340*/  STG.E desc[UR6][R8.64], R15 ;  /* 0x0000000f08007986 */ /* 0x008fe8000c101906 */
[----:B----4-:R-:W-:Y:S01]  /*0350*/  STG.E desc[UR6][R2.64], R19 ;  /* 0x0000001302007986 */ /* 0x010fe2000c101906 */
[----:B------:R-:W-:Y:S05]  /*0360*/  EXIT ;  /* 0x000000000000794d */ /* 0x000fea0003800000 */
.L_x_42:
        /* <DEDUP_REMOVED lines=9> */
.L_x_45:


//--------------------- .nv.shared.reserved.0     --------------------------
	.section	.nv.shared.reserved.0,"aw",@nobits
	.weak		__nv_reservedSMEM_offset_0_alias
	.size		__nv_reservedSMEM_offset_0_alias, 0, 64
	.other		__nv_reservedSMEM_offset_0_alias,@"STO_CUDA_RESERVED_SHARED STV_DEFAULT"
__nv_reservedSMEM_offset_0_alias:
	.zero		0
	.zero		64


//--------------------- .nv.shared._Z24transposeNoBankConflictsPfPKf --------------------------
	.section	.nv.shared._Z24transposeNoBankConflictsPfPKf,"aw",@nobits
	.sectionflags	@""
	.align	4
.nv.shared._Z24transposeNoBankConflictsPfPKf:
	.zero		5248


//--------------------- .nv.constant0._Z47iirConvolve2D_Cardinal_Bspline_3_MirrorOffBoundPfS_mm --------------------------
	.section	.nv.constant0._Z47iirConvolve2D_Cardinal_Bspline_3_MirrorOffBoundPfS_mm,"a",@progbits
	.sectionflags	@""
	.align	4
.nv.constant0._Z47iirConvolve2D_Cardinal_Bspline_3_MirrorOffBoundPfS_mm:
	.zero		928


//--------------------- .nv.constant0._Z24transposeNoBankConflictsPfPKf --------------------------
	.section	.nv.constant0._Z24transposeNoBankConflictsPfPKf,"a",@progbits
	.sectionflags	@""
	.align	4
.nv.constant0._Z24transposeNoBankConflictsPfPKf:
	.zero		912


//--------------------- SYMBOLS --------------------------

	.type		.nv.reservedSmem.offset0,@object
	.size		.nv.reservedSmem.offset0,0x4
	.type		.nv.reservedSmem.cap,@object
	.size		.nv.reservedSmem.cap,0x4
